//
// Generated by NVIDIA NVVM Compiler
//
// Compiler Build ID: CL-36424714
// Cuda compilation tools, release 13.0, V13.0.88
// Based on NVVM 20.0.0
//

.version 9.0
.target sm_100
.address_size 64

	// .globl	_Z8getcountPi
.global .align 4 .b8 precalc_xorwow_matrix[102400];
.global .align 4 .b8 precalc_xorwow_offset_matrix[102400];
.global .align 4 .b8 mrg32k3aM1[2304];
.global .align 4 .b8 mrg32k3aM2[2304];
.global .align 4 .b8 mrg32k3aM1SubSeq[2016];
.global .align 4 .b8 mrg32k3aM2SubSeq[2016];
.global .align 4 .b8 mrg32k3aM1Seq[2304];
.global .align 4 .b8 mrg32k3aM2Seq[2304];
.const .align 8 .b8 __cr_lgamma_table[72];

.visible .entry _Z8getcountPi(
	.param .u64 .ptr .align 1 _Z8getcountPi_param_0
)
{
	.local .align 8 .b8 	__local_depot0[48];
	.reg .b64 	%SP;
	.reg .b64 	%SPL;
	.reg .pred 	%p<64>;
	.reg .b32 	%r<1215>;
	.reg .b32 	%f<5>;
	.reg .b64 	%rd<28>;
	.reg .b64 	%fd<5>;

	mov.u64 	%SPL, __local_depot0;
	ld.param.u64 	%rd10, [_Z8getcountPi_param_0];
	add.u64 	%rd1, %SPL, 0;
	mov.u32 	%r544, %ctaid.x;
	mov.u32 	%r545, %ntid.x;
	mov.u32 	%r546, %tid.x;
	mad.lo.s32 	%r547, %r544, %r545, %r546;
	// begin inline asm
	mov.u64 	%rd11, %clock64;
	// end inline asm
	cvt.s64.s32 	%rd2, %r547;
	cvt.u32.u64 	%r548, %rd11;
	xor.b32  	%r549, %r548, -1429050551;
	mul.lo.s32 	%r550, %r549, 1099087573;
	{ .reg .b32 tmp; mov.b64 {tmp, %r551}, %rd11; }
	xor.b32  	%r552, %r551, -136515619;
	mul.lo.s32 	%r553, %r552, -1703105765;
	add.s32 	%r554, %r550, %r553;
	add.s32 	%r1, %r554, 6615241;
	add.s32 	%r949, %r550, 123456789;
	st.local.v2.u32 	[%rd1], {%r1, %r949};
	xor.b32  	%r948, %r550, 362436069;
	add.s32 	%r555, %r553, 521288629;
	st.local.v2.u32 	[%rd1+8], {%r948, %r555};
	xor.b32  	%r556, %r553, 88675123;
	add.s32 	%r945, %r550, 5783321;
	st.local.v2.u32 	[%rd1+16], {%r556, %r945};
	setp.eq.s32 	%p1, %r547, 0;
	@%p1 bra 	$L__BB0_115;
	mov.b32 	%r932, 0;
	mov.u64 	%rd27, %rd2;
$L__BB0_2:
	mov.u64 	%rd3, %rd27;
	and.b64  	%rd4, %rd3, 3;
	setp.eq.s64 	%p2, %rd4, 0;
	@%p2 bra 	$L__BB0_114;
	mul.wide.u32 	%rd13, %r932, 3200;
	mov.u64 	%rd14, precalc_xorwow_matrix;
	add.s64 	%rd5, %rd14, %rd13;
	mov.b32 	%r945, 0;
	mov.u32 	%r946, %r945;
	mov.u32 	%r947, %r945;
	mov.u32 	%r948, %r945;
	mov.u32 	%r949, %r945;
	mov.u32 	%r938, %r945;
$L__BB0_4:
	mul.wide.u32 	%rd15, %r938, 4;
	add.s64 	%rd16, %rd1, %rd15;
	ld.local.u32 	%r15, [%rd16+4];
	shl.b32 	%r16, %r938, 5;
	mov.b32 	%r944, 0;
$L__BB0_5:
	.pragma "nounroll";
	shr.u32 	%r560, %r15, %r944;
	and.b32  	%r561, %r560, 1;
	setp.eq.b32 	%p3, %r561, 1;
	not.pred 	%p4, %p3;
	add.s32 	%r562, %r16, %r944;
	mul.lo.s32 	%r563, %r562, 5;
	mul.wide.u32 	%rd17, %r563, 4;
	add.s64 	%rd6, %rd5, %rd17;
	@%p4 bra 	$L__BB0_7;
	ld.global.u32 	%r564, [%rd6];
	xor.b32  	%r949, %r949, %r564;
	ld.global.u32 	%r565, [%rd6+4];
	xor.b32  	%r948, %r948, %r565;
	ld.global.u32 	%r566, [%rd6+8];
	xor.b32  	%r947, %r947, %r566;
	ld.global.u32 	%r567, [%rd6+12];
	xor.b32  	%r946, %r946, %r567;
	ld.global.u32 	%r568, [%rd6+16];
	xor.b32  	%r945, %r945, %r568;
$L__BB0_7:
	and.b32  	%r570, %r560, 2;
	setp.eq.s32 	%p5, %r570, 0;
	@%p5 bra 	$L__BB0_9;
	ld.global.u32 	%r571, [%rd6+20];
	xor.b32  	%r949, %r949, %r571;
	ld.global.u32 	%r572, [%rd6+24];
	xor.b32  	%r948, %r948, %r572;
	ld.global.u32 	%r573, [%rd6+28];
	xor.b32  	%r947, %r947, %r573;
	ld.global.u32 	%r574, [%rd6+32];
	xor.b32  	%r946, %r946, %r574;
	ld.global.u32 	%r575, [%rd6+36];
	xor.b32  	%r945, %r945, %r575;
$L__BB0_9:
	and.b32  	%r577, %r560, 4;
	setp.eq.s32 	%p6, %r577, 0;
	@%p6 bra 	$L__BB0_11;
	ld.global.u32 	%r578, [%rd6+40];
	xor.b32  	%r949, %r949, %r578;
	ld.global.u32 	%r579, [%rd6+44];
	xor.b32  	%r948, %r948, %r579;
	ld.global.u32 	%r580, [%rd6+48];
	xor.b32  	%r947, %r947, %r580;
	ld.global.u32 	%r581, [%rd6+52];
	xor.b32  	%r946, %r946, %r581;
	ld.global.u32 	%r582, [%rd6+56];
	xor.b32  	%r945, %r945, %r582;
$L__BB0_11:
	and.b32  	%r584, %r560, 8;
	setp.eq.s32 	%p7, %r584, 0;
	@%p7 bra 	$L__BB0_13;
	ld.global.u32 	%r585, [%rd6+60];
	xor.b32  	%r949, %r949, %r585;
	ld.global.u32 	%r586, [%rd6+64];
	xor.b32  	%r948, %r948, %r586;
	ld.global.u32 	%r587, [%rd6+68];
	xor.b32  	%r947, %r947, %r587;
	ld.global.u32 	%r588, [%rd6+72];
	xor.b32  	%r946, %r946, %r588;
	ld.global.u32 	%r589, [%rd6+76];
	xor.b32  	%r945, %r945, %r589;
$L__BB0_13:
	and.b32  	%r591, %r560, 16;
	setp.eq.s32 	%p8, %r591, 0;
	@%p8 bra 	$L__BB0_15;
	ld.global.u32 	%r592, [%rd6+80];
	xor.b32  	%r949, %r949, %r592;
	ld.global.u32 	%r593, [%rd6+84];
	xor.b32  	%r948, %r948, %r593;
	ld.global.u32 	%r594, [%rd6+88];
	xor.b32  	%r947, %r947, %r594;
	ld.global.u32 	%r595, [%rd6+92];
	xor.b32  	%r946, %r946, %r595;
	ld.global.u32 	%r596, [%rd6+96];
	xor.b32  	%r945, %r945, %r596;
$L__BB0_15:
	and.b32  	%r598, %r560, 32;
	setp.eq.s32 	%p9, %r598, 0;
	@%p9 bra 	$L__BB0_17;
	ld.global.u32 	%r599, [%rd6+100];
	xor.b32  	%r949, %r949, %r599;
	ld.global.u32 	%r600, [%rd6+104];
	xor.b32  	%r948, %r948, %r600;
	ld.global.u32 	%r601, [%rd6+108];
	xor.b32  	%r947, %r947, %r601;
	ld.global.u32 	%r602, [%rd6+112];
	xor.b32  	%r946, %r946, %r602;
	ld.global.u32 	%r603, [%rd6+116];
	xor.b32  	%r945, %r945, %r603;
$L__BB0_17:
	and.b32  	%r605, %r560, 64;
	setp.eq.s32 	%p10, %r605, 0;
	@%p10 bra 	$L__BB0_19;
	ld.global.u32 	%r606, [%rd6+120];
	xor.b32  	%r949, %r949, %r606;
	ld.global.u32 	%r607, [%rd6+124];
	xor.b32  	%r948, %r948, %r607;
	ld.global.u32 	%r608, [%rd6+128];
	xor.b32  	%r947, %r947, %r608;
	ld.global.u32 	%r609, [%rd6+132];
	xor.b32  	%r946, %r946, %r609;
	ld.global.u32 	%r610, [%rd6+136];
	xor.b32  	%r945, %r945, %r610;
$L__BB0_19:
	and.b32  	%r612, %r560, 128;
	setp.eq.s32 	%p11, %r612, 0;
	@%p11 bra 	$L__BB0_21;
	ld.global.u32 	%r613, [%rd6+140];
	xor.b32  	%r949, %r949, %r613;
	ld.global.u32 	%r614, [%rd6+144];
	xor.b32  	%r948, %r948, %r614;
	ld.global.u32 	%r615, [%rd6+148];
	xor.b32  	%r947, %r947, %r615;
	ld.global.u32 	%r616, [%rd6+152];
	xor.b32  	%r946, %r946, %r616;
	ld.global.u32 	%r617, [%rd6+156];
	xor.b32  	%r945, %r945, %r617;
$L__BB0_21:
	and.b32  	%r619, %r560, 256;
	setp.eq.s32 	%p12, %r619, 0;
	@%p12 bra 	$L__BB0_23;
	ld.global.u32 	%r620, [%rd6+160];
	xor.b32  	%r949, %r949, %r620;
	ld.global.u32 	%r621, [%rd6+164];
	xor.b32  	%r948, %r948, %r621;
	ld.global.u32 	%r622, [%rd6+168];
	xor.b32  	%r947, %r947, %r622;
	ld.global.u32 	%r623, [%rd6+172];
	xor.b32  	%r946, %r946, %r623;
	ld.global.u32 	%r624, [%rd6+176];
	xor.b32  	%r945, %r945, %r624;
$L__BB0_23:
	and.b32  	%r626, %r560, 512;
	setp.eq.s32 	%p13, %r626, 0;
	@%p13 bra 	$L__BB0_25;
	ld.global.u32 	%r627, [%rd6+180];
	xor.b32  	%r949, %r949, %r627;
	ld.global.u32 	%r628, [%rd6+184];
	xor.b32  	%r948, %r948, %r628;
	ld.global.u32 	%r629, [%rd6+188];
	xor.b32  	%r947, %r947, %r629;
	ld.global.u32 	%r630, [%rd6+192];
	xor.b32  	%r946, %r946, %r630;
	ld.global.u32 	%r631, [%rd6+196];
	xor.b32  	%r945, %r945, %r631;
$L__BB0_25:
	and.b32  	%r633, %r560, 1024;
	setp.eq.s32 	%p14, %r633, 0;
	@%p14 bra 	$L__BB0_27;
	ld.global.u32 	%r634, [%rd6+200];
	xor.b32  	%r949, %r949, %r634;
	ld.global.u32 	%r635, [%rd6+204];
	xor.b32  	%r948, %r948, %r635;
	ld.global.u32 	%r636, [%rd6+208];
	xor.b32  	%r947, %r947, %r636;
	ld.global.u32 	%r637, [%rd6+212];
	xor.b32  	%r946, %r946, %r637;
	ld.global.u32 	%r638, [%rd6+216];
	xor.b32  	%r945, %r945, %r638;
$L__BB0_27:
	and.b32  	%r640, %r560, 2048;
	setp.eq.s32 	%p15, %r640, 0;
	@%p15 bra 	$L__BB0_29;
	ld.global.u32 	%r641, [%rd6+220];
	xor.b32  	%r949, %r949, %r641;
	ld.global.u32 	%r642, [%rd6+224];
	xor.b32  	%r948, %r948, %r642;
	ld.global.u32 	%r643, [%rd6+228];
	xor.b32  	%r947, %r947, %r643;
	ld.global.u32 	%r644, [%rd6+232];
	xor.b32  	%r946, %r946, %r644;
	ld.global.u32 	%r645, [%rd6+236];
	xor.b32  	%r945, %r945, %r645;
$L__BB0_29:
	and.b32  	%r647, %r560, 4096;
	setp.eq.s32 	%p16, %r647, 0;
	@%p16 bra 	$L__BB0_31;
	ld.global.u32 	%r648, [%rd6+240];
	xor.b32  	%r949, %r949, %r648;
	ld.global.u32 	%r649, [%rd6+244];
	xor.b32  	%r948, %r948, %r649;
	ld.global.u32 	%r650, [%rd6+248];
	xor.b32  	%r947, %r947, %r650;
	ld.global.u32 	%r651, [%rd6+252];
	xor.b32  	%r946, %r946, %r651;
	ld.global.u32 	%r652, [%rd6+256];
	xor.b32  	%r945, %r945, %r652;
$L__BB0_31:
	and.b32  	%r654, %r560, 8192;
	setp.eq.s32 	%p17, %r654, 0;
	@%p17 bra 	$L__BB0_33;
	ld.global.u32 	%r655, [%rd6+260];
	xor.b32  	%r949, %r949, %r655;
	ld.global.u32 	%r656, [%rd6+264];
	xor.b32  	%r948, %r948, %r656;
	ld.global.u32 	%r657, [%rd6+268];
	xor.b32  	%r947, %r947, %r657;
	ld.global.u32 	%r658, [%rd6+272];
	xor.b32  	%r946, %r946, %r658;
	ld.global.u32 	%r659, [%rd6+276];
	xor.b32  	%r945, %r945, %r659;
$L__BB0_33:
	and.b32  	%r661, %r560, 16384;
	setp.eq.s32 	%p18, %r661, 0;
	@%p18 bra 	$L__BB0_35;
	ld.global.u32 	%r662, [%rd6+280];
	xor.b32  	%r949, %r949, %r662;
	ld.global.u32 	%r663, [%rd6+284];
	xor.b32  	%r948, %r948, %r663;
	ld.global.u32 	%r664, [%rd6+288];
	xor.b32  	%r947, %r947, %r664;
	ld.global.u32 	%r665, [%rd6+292];
	xor.b32  	%r946, %r946, %r665;
	ld.global.u32 	%r666, [%rd6+296];
	xor.b32  	%r945, %r945, %r666;
$L__BB0_35:
	and.b32  	%r668, %r560, 32768;
	setp.eq.s32 	%p19, %r668, 0;
	@%p19 bra 	$L__BB0_37;
	ld.global.u32 	%r669, [%rd6+300];
	xor.b32  	%r949, %r949, %r669;
	ld.global.u32 	%r670, [%rd6+304];
	xor.b32  	%r948, %r948, %r670;
	ld.global.u32 	%r671, [%rd6+308];
	xor.b32  	%r947, %r947, %r671;
	ld.global.u32 	%r672, [%rd6+312];
	xor.b32  	%r946, %r946, %r672;
	ld.global.u32 	%r673, [%rd6+316];
	xor.b32  	%r945, %r945, %r673;
$L__BB0_37:
	add.s32 	%r944, %r944, 16;
	setp.ne.s32 	%p20, %r944, 32;
	@%p20 bra 	$L__BB0_5;
	mad.lo.s32 	%r674, %r938, -31, %r16;
	add.s32 	%r938, %r674, 1;
	setp.ne.s32 	%p21, %r938, 5;
	@%p21 bra 	$L__BB0_4;
	st.local.u32 	[%rd1+4], %r949;
	st.local.v2.u32 	[%rd1+8], {%r948, %r947};
	st.local.v2.u32 	[%rd1+16], {%r946, %r945};
	setp.eq.s64 	%p22, %rd4, 1;
	@%p22 bra 	$L__BB0_114;
	mov.b32 	%r945, 0;
	mov.u32 	%r1038, %r945;
	mov.u32 	%r1039, %r945;
	mov.u32 	%r948, %r945;
	mov.u32 	%r949, %r945;
	mov.u32 	%r1030, %r945;
$L__BB0_41:
	mul.wide.u32 	%rd18, %r1030, 4;
	add.s64 	%rd19, %rd1, %rd18;
	ld.local.u32 	%r191, [%rd19+4];
	shl.b32 	%r192, %r1030, 5;
	mov.b32 	%r1036, 0;
$L__BB0_42:
	.pragma "nounroll";
	shr.u32 	%r677, %r191, %r1036;
	and.b32  	%r678, %r677, 1;
	setp.eq.b32 	%p23, %r678, 1;
	not.pred 	%p24, %p23;
	add.s32 	%r679, %r192, %r1036;
	mul.lo.s32 	%r680, %r679, 5;
	mul.wide.u32 	%rd20, %r680, 4;
	add.s64 	%rd7, %rd5, %rd20;
	@%p24 bra 	$L__BB0_44;
	ld.global.u32 	%r681, [%rd7];
	xor.b32  	%r949, %r949, %r681;
	ld.global.u32 	%r682, [%rd7+4];
	xor.b32  	%r948, %r948, %r682;
	ld.global.u32 	%r683, [%rd7+8];
	xor.b32  	%r1039, %r1039, %r683;
	ld.global.u32 	%r684, [%rd7+12];
	xor.b32  	%r1038, %r1038, %r684;
	ld.global.u32 	%r685, [%rd7+16];
	xor.b32  	%r945, %r945, %r685;
$L__BB0_44:
	and.b32  	%r687, %r677, 2;
	setp.eq.s32 	%p25, %r687, 0;
	@%p25 bra 	$L__BB0_46;
	ld.global.u32 	%r688, [%rd7+20];
	xor.b32  	%r949, %r949, %r688;
	ld.global.u32 	%r689, [%rd7+24];
	xor.b32  	%r948, %r948, %r689;
	ld.global.u32 	%r690, [%rd7+28];
	xor.b32  	%r1039, %r1039, %r690;
	ld.global.u32 	%r691, [%rd7+32];
	xor.b32  	%r1038, %r1038, %r691;
	ld.global.u32 	%r692, [%rd7+36];
	xor.b32  	%r945, %r945, %r692;
$L__BB0_46:
	and.b32  	%r694, %r677, 4;
	setp.eq.s32 	%p26, %r694, 0;
	@%p26 bra 	$L__BB0_48;
	ld.global.u32 	%r695, [%rd7+40];
	xor.b32  	%r949, %r949, %r695;
	ld.global.u32 	%r696, [%rd7+44];
	xor.b32  	%r948, %r948, %r696;
	ld.global.u32 	%r697, [%rd7+48];
	xor.b32  	%r1039, %r1039, %r697;
	ld.global.u32 	%r698, [%rd7+52];
	xor.b32  	%r1038, %r1038, %r698;
	ld.global.u32 	%r699, [%rd7+56];
	xor.b32  	%r945, %r945, %r699;
$L__BB0_48:
	and.b32  	%r701, %r677, 8;
	setp.eq.s32 	%p27, %r701, 0;
	@%p27 bra 	$L__BB0_50;
	ld.global.u32 	%r702, [%rd7+60];
	xor.b32  	%r949, %r949, %r702;
	ld.global.u32 	%r703, [%rd7+64];
	xor.b32  	%r948, %r948, %r703;
	ld.global.u32 	%r704, [%rd7+68];
	xor.b32  	%r1039, %r1039, %r704;
	ld.global.u32 	%r705, [%rd7+72];
	xor.b32  	%r1038, %r1038, %r705;
	ld.global.u32 	%r706, [%rd7+76];
	xor.b32  	%r945, %r945, %r706;
$L__BB0_50:
	and.b32  	%r708, %r677, 16;
	setp.eq.s32 	%p28, %r708, 0;
	@%p28 bra 	$L__BB0_52;
	ld.global.u32 	%r709, [%rd7+80];
	xor.b32  	%r949, %r949, %r709;
	ld.global.u32 	%r710, [%rd7+84];
	xor.b32  	%r948, %r948, %r710;
	ld.global.u32 	%r711, [%rd7+88];
	xor.b32  	%r1039, %r1039, %r711;
	ld.global.u32 	%r712, [%rd7+92];
	xor.b32  	%r1038, %r1038, %r712;
	ld.global.u32 	%r713, [%rd7+96];
	xor.b32  	%r945, %r945, %r713;
$L__BB0_52:
	and.b32  	%r715, %r677, 32;
	setp.eq.s32 	%p29, %r715, 0;
	@%p29 bra 	$L__BB0_54;
	ld.global.u32 	%r716, [%rd7+100];
	xor.b32  	%r949, %r949, %r716;
	ld.global.u32 	%r717, [%rd7+104];
	xor.b32  	%r948, %r948, %r717;
	ld.global.u32 	%r718, [%rd7+108];
	xor.b32  	%r1039, %r1039, %r718;
	ld.global.u32 	%r719, [%rd7+112];
	xor.b32  	%r1038, %r1038, %r719;
	ld.global.u32 	%r720, [%rd7+116];
	xor.b32  	%r945, %r945, %r720;
$L__BB0_54:
	and.b32  	%r722, %r677, 64;
	setp.eq.s32 	%p30, %r722, 0;
	@%p30 bra 	$L__BB0_56;
	ld.global.u32 	%r723, [%rd7+120];
	xor.b32  	%r949, %r949, %r723;
	ld.global.u32 	%r724, [%rd7+124];
	xor.b32  	%r948, %r948, %r724;
	ld.global.u32 	%r725, [%rd7+128];
	xor.b32  	%r1039, %r1039, %r725;
	ld.global.u32 	%r726, [%rd7+132];
	xor.b32  	%r1038, %r1038, %r726;
	ld.global.u32 	%r727, [%rd7+136];
	xor.b32  	%r945, %r945, %r727;
$L__BB0_56:
	and.b32  	%r729, %r677, 128;
	setp.eq.s32 	%p31, %r729, 0;
	@%p31 bra 	$L__BB0_58;
	ld.global.u32 	%r730, [%rd7+140];
	xor.b32  	%r949, %r949, %r730;
	ld.global.u32 	%r731, [%rd7+144];
	xor.b32  	%r948, %r948, %r731;
	ld.global.u32 	%r732, [%rd7+148];
	xor.b32  	%r1039, %r1039, %r732;
	ld.global.u32 	%r733, [%rd7+152];
	xor.b32  	%r1038, %r1038, %r733;
	ld.global.u32 	%r734, [%rd7+156];
	xor.b32  	%r945, %r945, %r734;
$L__BB0_58:
	and.b32  	%r736, %r677, 256;
	setp.eq.s32 	%p32, %r736, 0;
	@%p32 bra 	$L__BB0_60;
	ld.global.u32 	%r737, [%rd7+160];
	xor.b32  	%r949, %r949, %r737;
	ld.global.u32 	%r738, [%rd7+164];
	xor.b32  	%r948, %r948, %r738;
	ld.global.u32 	%r739, [%rd7+168];
	xor.b32  	%r1039, %r1039, %r739;
	ld.global.u32 	%r740, [%rd7+172];
	xor.b32  	%r1038, %r1038, %r740;
	ld.global.u32 	%r741, [%rd7+176];
	xor.b32  	%r945, %r945, %r741;
$L__BB0_60:
	and.b32  	%r743, %r677, 512;
	setp.eq.s32 	%p33, %r743, 0;
	@%p33 bra 	$L__BB0_62;
	ld.global.u32 	%r744, [%rd7+180];
	xor.b32  	%r949, %r949, %r744;
	ld.global.u32 	%r745, [%rd7+184];
	xor.b32  	%r948, %r948, %r745;
	ld.global.u32 	%r746, [%rd7+188];
	xor.b32  	%r1039, %r1039, %r746;
	ld.global.u32 	%r747, [%rd7+192];
	xor.b32  	%r1038, %r1038, %r747;
	ld.global.u32 	%r748, [%rd7+196];
	xor.b32  	%r945, %r945, %r748;
$L__BB0_62:
	and.b32  	%r750, %r677, 1024;
	setp.eq.s32 	%p34, %r750, 0;
	@%p34 bra 	$L__BB0_64;
	ld.global.u32 	%r751, [%rd7+200];
	xor.b32  	%r949, %r949, %r751;
	ld.global.u32 	%r752, [%rd7+204];
	xor.b32  	%r948, %r948, %r752;
	ld.global.u32 	%r753, [%rd7+208];
	xor.b32  	%r1039, %r1039, %r753;
	ld.global.u32 	%r754, [%rd7+212];
	xor.b32  	%r1038, %r1038, %r754;
	ld.global.u32 	%r755, [%rd7+216];
	xor.b32  	%r945, %r945, %r755;
$L__BB0_64:
	and.b32  	%r757, %r677, 2048;
	setp.eq.s32 	%p35, %r757, 0;
	@%p35 bra 	$L__BB0_66;
	ld.global.u32 	%r758, [%rd7+220];
	xor.b32  	%r949, %r949, %r758;
	ld.global.u32 	%r759, [%rd7+224];
	xor.b32  	%r948, %r948, %r759;
	ld.global.u32 	%r760, [%rd7+228];
	xor.b32  	%r1039, %r1039, %r760;
	ld.global.u32 	%r761, [%rd7+232];
	xor.b32  	%r1038, %r1038, %r761;
	ld.global.u32 	%r762, [%rd7+236];
	xor.b32  	%r945, %r945, %r762;
$L__BB0_66:
	and.b32  	%r764, %r677, 4096;
	setp.eq.s32 	%p36, %r764, 0;
	@%p36 bra 	$L__BB0_68;
	ld.global.u32 	%r765, [%rd7+240];
	xor.b32  	%r949, %r949, %r765;
	ld.global.u32 	%r766, [%rd7+244];
	xor.b32  	%r948, %r948, %r766;
	ld.global.u32 	%r767, [%rd7+248];
	xor.b32  	%r1039, %r1039, %r767;
	ld.global.u32 	%r768, [%rd7+252];
	xor.b32  	%r1038, %r1038, %r768;
	ld.global.u32 	%r769, [%rd7+256];
	xor.b32  	%r945, %r945, %r769;
$L__BB0_68:
	and.b32  	%r771, %r677, 8192;
	setp.eq.s32 	%p37, %r771, 0;
	@%p37 bra 	$L__BB0_70;
	ld.global.u32 	%r772, [%rd7+260];
	xor.b32  	%r949, %r949, %r772;
	ld.global.u32 	%r773, [%rd7+264];
	xor.b32  	%r948, %r948, %r773;
	ld.global.u32 	%r774, [%rd7+268];
	xor.b32  	%r1039, %r1039, %r774;
	ld.global.u32 	%r775, [%rd7+272];
	xor.b32  	%r1038, %r1038, %r775;
	ld.global.u32 	%r776, [%rd7+276];
	xor.b32  	%r945, %r945, %r776;
$L__BB0_70:
	and.b32  	%r778, %r677, 16384;
	setp.eq.s32 	%p38, %r778, 0;
	@%p38 bra 	$L__BB0_72;
	ld.global.u32 	%r779, [%rd7+280];
	xor.b32  	%r949, %r949, %r779;
	ld.global.u32 	%r780, [%rd7+284];
	xor.b32  	%r948, %r948, %r780;
	ld.global.u32 	%r781, [%rd7+288];
	xor.b32  	%r1039, %r1039, %r781;
	ld.global.u32 	%r782, [%rd7+292];
	xor.b32  	%r1038, %r1038, %r782;
	ld.global.u32 	%r783, [%rd7+296];
	xor.b32  	%r945, %r945, %r783;
$L__BB0_72:
	and.b32  	%r785, %r677, 32768;
	setp.eq.s32 	%p39, %r785, 0;
	@%p39 bra 	$L__BB0_74;
	ld.global.u32 	%r786, [%rd7+300];
	xor.b32  	%r949, %r949, %r786;
	ld.global.u32 	%r787, [%rd7+304];
	xor.b32  	%r948, %r948, %r787;
	ld.global.u32 	%r788, [%rd7+308];
	xor.b32  	%r1039, %r1039, %r788;
	ld.global.u32 	%r789, [%rd7+312];
	xor.b32  	%r1038, %r1038, %r789;
	ld.global.u32 	%r790, [%rd7+316];
	xor.b32  	%r945, %r945, %r790;
$L__BB0_74:
	add.s32 	%r1036, %r1036, 16;
	setp.ne.s32 	%p40, %r1036, 32;
	@%p40 bra 	$L__BB0_42;
	mad.lo.s32 	%r791, %r1030, -31, %r192;
	add.s32 	%r1030, %r791, 1;
	setp.ne.s32 	%p41, %r1030, 5;
	@%p41 bra 	$L__BB0_41;
	st.local.u32 	[%rd1+4], %r949;
	st.local.v2.u32 	[%rd1+8], {%r948, %r1039};
	st.local.v2.u32 	[%rd1+16], {%r1038, %r945};
	setp.ne.s64 	%p42, %rd4, 3;
	@%p42 bra 	$L__BB0_114;
	mov.b32 	%r945, 0;
	mov.u32 	%r1130, %r945;
	mov.u32 	%r1131, %r945;
	mov.u32 	%r948, %r945;
	mov.u32 	%r949, %r945;
	mov.u32 	%r1122, %r945;
$L__BB0_78:
	mul.wide.u32 	%rd21, %r1122, 4;
	add.s64 	%rd22, %rd1, %rd21;
	ld.local.u32 	%r367, [%rd22+4];
	shl.b32 	%r368, %r1122, 5;
	mov.b32 	%r1128, 0;
$L__BB0_79:
	.pragma "nounroll";
	shr.u32 	%r794, %r367, %r1128;
	and.b32  	%r795, %r794, 1;
	setp.eq.b32 	%p43, %r795, 1;
	not.pred 	%p44, %p43;
	add.s32 	%r796, %r368, %r1128;
	mul.lo.s32 	%r797, %r796, 5;
	mul.wide.u32 	%rd23, %r797, 4;
	add.s64 	%rd8, %rd5, %rd23;
	@%p44 bra 	$L__BB0_81;
	ld.global.u32 	%r798, [%rd8];
	xor.b32  	%r949, %r949, %r798;
	ld.global.u32 	%r799, [%rd8+4];
	xor.b32  	%r948, %r948, %r799;
	ld.global.u32 	%r800, [%rd8+8];
	xor.b32  	%r1131, %r1131, %r800;
	ld.global.u32 	%r801, [%rd8+12];
	xor.b32  	%r1130, %r1130, %r801;
	ld.global.u32 	%r802, [%rd8+16];
	xor.b32  	%r945, %r945, %r802;
$L__BB0_81:
	and.b32  	%r804, %r794, 2;
	setp.eq.s32 	%p45, %r804, 0;
	@%p45 bra 	$L__BB0_83;
	ld.global.u32 	%r805, [%rd8+20];
	xor.b32  	%r949, %r949, %r805;
	ld.global.u32 	%r806, [%rd8+24];
	xor.b32  	%r948, %r948, %r806;
	ld.global.u32 	%r807, [%rd8+28];
	xor.b32  	%r1131, %r1131, %r807;
	ld.global.u32 	%r808, [%rd8+32];
	xor.b32  	%r1130, %r1130, %r808;
	ld.global.u32 	%r809, [%rd8+36];
	xor.b32  	%r945, %r945, %r809;
$L__BB0_83:
	and.b32  	%r811, %r794, 4;
	setp.eq.s32 	%p46, %r811, 0;
	@%p46 bra 	$L__BB0_85;
	ld.global.u32 	%r812, [%rd8+40];
	xor.b32  	%r949, %r949, %r812;
	ld.global.u32 	%r813, [%rd8+44];
	xor.b32  	%r948, %r948, %r813;
	ld.global.u32 	%r814, [%rd8+48];
	xor.b32  	%r1131, %r1131, %r814;
	ld.global.u32 	%r815, [%rd8+52];
	xor.b32  	%r1130, %r1130, %r815;
	ld.global.u32 	%r816, [%rd8+56];
	xor.b32  	%r945, %r945, %r816;
$L__BB0_85:
	and.b32  	%r818, %r794, 8;
	setp.eq.s32 	%p47, %r818, 0;
	@%p47 bra 	$L__BB0_87;
	ld.global.u32 	%r819, [%rd8+60];
	xor.b32  	%r949, %r949, %r819;
	ld.global.u32 	%r820, [%rd8+64];
	xor.b32  	%r948, %r948, %r820;
	ld.global.u32 	%r821, [%rd8+68];
	xor.b32  	%r1131, %r1131, %r821;
	ld.global.u32 	%r822, [%rd8+72];
	xor.b32  	%r1130, %r1130, %r822;
	ld.global.u32 	%r823, [%rd8+76];
	xor.b32  	%r945, %r945, %r823;
$L__BB0_87:
	and.b32  	%r825, %r794, 16;
	setp.eq.s32 	%p48, %r825, 0;
	@%p48 bra 	$L__BB0_89;
	ld.global.u32 	%r826, [%rd8+80];
	xor.b32  	%r949, %r949, %r826;
	ld.global.u32 	%r827, [%rd8+84];
	xor.b32  	%r948, %r948, %r827;
	ld.global.u32 	%r828, [%rd8+88];
	xor.b32  	%r1131, %r1131, %r828;
	ld.global.u32 	%r829, [%rd8+92];
	xor.b32  	%r1130, %r1130, %r829;
	ld.global.u32 	%r830, [%rd8+96];
	xor.b32  	%r945, %r945, %r830;
$L__BB0_89:
	and.b32  	%r832, %r794, 32;
	setp.eq.s32 	%p49, %r832, 0;
	@%p49 bra 	$L__BB0_91;
	ld.global.u32 	%r833, [%rd8+100];
	xor.b32  	%r949, %r949, %r833;
	ld.global.u32 	%r834, [%rd8+104];
	xor.b32  	%r948, %r948, %r834;
	ld.global.u32 	%r835, [%rd8+108];
	xor.b32  	%r1131, %r1131, %r835;
	ld.global.u32 	%r836, [%rd8+112];
	xor.b32  	%r1130, %r1130, %r836;
	ld.global.u32 	%r837, [%rd8+116];
	xor.b32  	%r945, %r945, %r837;
$L__BB0_91:
	and.b32  	%r839, %r794, 64;
	setp.eq.s32 	%p50, %r839, 0;
	@%p50 bra 	$L__BB0_93;
	ld.global.u32 	%r840, [%rd8+120];
	xor.b32  	%r949, %r949, %r840;
	ld.global.u32 	%r841, [%rd8+124];
	xor.b32  	%r948, %r948, %r841;
	ld.global.u32 	%r842, [%rd8+128];
	xor.b32  	%r1131, %r1131, %r842;
	ld.global.u32 	%r843, [%rd8+132];
	xor.b32  	%r1130, %r1130, %r843;
	ld.global.u32 	%r844, [%rd8+136];
	xor.b32  	%r945, %r945, %r844;
$L__BB0_93:
	and.b32  	%r846, %r794, 128;
	setp.eq.s32 	%p51, %r846, 0;
	@%p51 bra 	$L__BB0_95;
	ld.global.u32 	%r847, [%rd8+140];
	xor.b32  	%r949, %r949, %r847;
	ld.global.u32 	%r848, [%rd8+144];
	xor.b32  	%r948, %r948, %r848;
	ld.global.u32 	%r849, [%rd8+148];
	xor.b32  	%r1131, %r1131, %r849;
	ld.global.u32 	%r850, [%rd8+152];
	xor.b32  	%r1130, %r1130, %r850;
	ld.global.u32 	%r851, [%rd8+156];
	xor.b32  	%r945, %r945, %r851;
$L__BB0_95:
	and.b32  	%r853, %r794, 256;
	setp.eq.s32 	%p52, %r853, 0;
	@%p52 bra 	$L__BB0_97;
	ld.global.u32 	%r854, [%rd8+160];
	xor.b32  	%r949, %r949, %r854;
	ld.global.u32 	%r855, [%rd8+164];
	xor.b32  	%r948, %r948, %r855;
	ld.global.u32 	%r856, [%rd8+168];
	xor.b32  	%r1131, %r1131, %r856;
	ld.global.u32 	%r857, [%rd8+172];
	xor.b32  	%r1130, %r1130, %r857;
	ld.global.u32 	%r858, [%rd8+176];
	xor.b32  	%r945, %r945, %r858;
$L__BB0_97:
	and.b32  	%r860, %r794, 512;
	setp.eq.s32 	%p53, %r860, 0;
	@%p53 bra 	$L__BB0_99;
	ld.global.u32 	%r861, [%rd8+180];
	xor.b32  	%r949, %r949, %r861;
	ld.global.u32 	%r862, [%rd8+184];
	xor.b32  	%r948, %r948, %r862;
	ld.global.u32 	%r863, [%rd8+188];
	xor.b32  	%r1131, %r1131, %r863;
	ld.global.u32 	%r864, [%rd8+192];
	xor.b32  	%r1130, %r1130, %r864;
	ld.global.u32 	%r865, [%rd8+196];
	xor.b32  	%r945, %r945, %r865;
$L__BB0_99:
	and.b32  	%r867, %r794, 1024;
	setp.eq.s32 	%p54, %r867, 0;
	@%p54 bra 	$L__BB0_101;
	ld.global.u32 	%r868, [%rd8+200];
	xor.b32  	%r949, %r949, %r868;
	ld.global.u32 	%r869, [%rd8+204];
	xor.b32  	%r948, %r948, %r869;
	ld.global.u32 	%r870, [%rd8+208];
	xor.b32  	%r1131, %r1131, %r870;
	ld.global.u32 	%r871, [%rd8+212];
	xor.b32  	%r1130, %r1130, %r871;
	ld.global.u32 	%r872, [%rd8+216];
	xor.b32  	%r945, %r945, %r872;
$L__BB0_101:
	and.b32  	%r874, %r794, 2048;
	setp.eq.s32 	%p55, %r874, 0;
	@%p55 bra 	$L__BB0_103;
	ld.global.u32 	%r875, [%rd8+220];
	xor.b32  	%r949, %r949, %r875;
	ld.global.u32 	%r876, [%rd8+224];
	xor.b32  	%r948, %r948, %r876;
	ld.global.u32 	%r877, [%rd8+228];
	xor.b32  	%r1131, %r1131, %r877;
	ld.global.u32 	%r878, [%rd8+232];
	xor.b32  	%r1130, %r1130, %r878;
	ld.global.u32 	%r879, [%rd8+236];
	xor.b32  	%r945, %r945, %r879;
$L__BB0_103:
	and.b32  	%r881, %r794, 4096;
	setp.eq.s32 	%p56, %r881, 0;
	@%p56 bra 	$L__BB0_105;
	ld.global.u32 	%r882, [%rd8+240];
	xor.b32  	%r949, %r949, %r882;
	ld.global.u32 	%r883, [%rd8+244];
	xor.b32  	%r948, %r948, %r883;
	ld.global.u32 	%r884, [%rd8+248];
	xor.b32  	%r1131, %r1131, %r884;
	ld.global.u32 	%r885, [%rd8+252];
	xor.b32  	%r1130, %r1130, %r885;
	ld.global.u32 	%r886, [%rd8+256];
	xor.b32  	%r945, %r945, %r886;
$L__BB0_105:
	and.b32  	%r888, %r794, 8192;
	setp.eq.s32 	%p57, %r888, 0;
	@%p57 bra 	$L__BB0_107;
	ld.global.u32 	%r889, [%rd8+260];
	xor.b32  	%r949, %r949, %r889;
	ld.global.u32 	%r890, [%rd8+264];
	xor.b32  	%r948, %r948, %r890;
	ld.global.u32 	%r891, [%rd8+268];
	xor.b32  	%r1131, %r1131, %r891;
	ld.global.u32 	%r892, [%rd8+272];
	xor.b32  	%r1130, %r1130, %r892;
	ld.global.u32 	%r893, [%rd8+276];
	xor.b32  	%r945, %r945, %r893;
$L__BB0_107:
	and.b32  	%r895, %r794, 16384;
	setp.eq.s32 	%p58, %r895, 0;
	@%p58 bra 	$L__BB0_109;
	ld.global.u32 	%r896, [%rd8+280];
	xor.b32  	%r949, %r949, %r896;
	ld.global.u32 	%r897, [%rd8+284];
	xor.b32  	%r948, %r948, %r897;
	ld.global.u32 	%r898, [%rd8+288];
	xor.b32  	%r1131, %r1131, %r898;
	ld.global.u32 	%r899, [%rd8+292];
	xor.b32  	%r1130, %r1130, %r899;
	ld.global.u32 	%r900, [%rd8+296];
	xor.b32  	%r945, %r945, %r900;
$L__BB0_109:
	and.b32  	%r902, %r794, 32768;
	setp.eq.s32 	%p59, %r902, 0;
	@%p59 bra 	$L__BB0_111;
	ld.global.u32 	%r903, [%rd8+300];
	xor.b32  	%r949, %r949, %r903;
	ld.global.u32 	%r904, [%rd8+304];
	xor.b32  	%r948, %r948, %r904;
	ld.global.u32 	%r905, [%rd8+308];
	xor.b32  	%r1131, %r1131, %r905;
	ld.global.u32 	%r906, [%rd8+312];
	xor.b32  	%r1130, %r1130, %r906;
	ld.global.u32 	%r907, [%rd8+316];
	xor.b32  	%r945, %r945, %r907;
$L__BB0_111:
	add.s32 	%r1128, %r1128, 16;
	setp.ne.s32 	%p60, %r1128, 32;
	@%p60 bra 	$L__BB0_79;
	mad.lo.s32 	%r908, %r1122, -31, %r368;
	add.s32 	%r1122, %r908, 1;
	setp.ne.s32 	%p61, %r1122, 5;
	@%p61 bra 	$L__BB0_78;
	st.local.u32 	[%rd1+4], %r949;
	st.local.v2.u32 	[%rd1+8], {%r948, %r1131};
	st.local.v2.u32 	[%rd1+16], {%r1130, %r945};
$L__BB0_114:
	shr.u64 	%rd27, %rd3, 2;
	add.s32 	%r932, %r932, 1;
	setp.gt.u64 	%p62, %rd3, 3;
	@%p62 bra 	$L__BB0_2;
$L__BB0_115:
	shr.u32 	%r909, %r949, 2;
	xor.b32  	%r910, %r909, %r949;
	shl.b32 	%r911, %r945, 4;
	shl.b32 	%r912, %r910, 1;
	xor.b32  	%r913, %r912, %r911;
	xor.b32  	%r914, %r913, %r910;
	xor.b32  	%r915, %r914, %r945;
	add.s32 	%r916, %r1, %r915;
	add.s32 	%r917, %r916, 362437;
	cvt.rn.f32.u32 	%f1, %r917;
	fma.rn.f32 	%f2, %f1, 0f2F800000, 0f2F000000;
	cvt.f64.f32 	%fd1, %f2;
	shr.u32 	%r918, %r948, 2;
	xor.b32  	%r919, %r918, %r948;
	shl.b32 	%r920, %r915, 4;
	shl.b32 	%r921, %r919, 1;
	xor.b32  	%r922, %r921, %r920;
	xor.b32  	%r923, %r922, %r919;
	xor.b32  	%r924, %r923, %r915;
	add.s32 	%r925, %r1, %r924;
	add.s32 	%r926, %r925, 724874;
	cvt.rn.f32.u32 	%f3, %r926;
	fma.rn.f32 	%f4, %f3, 0f2F800000, 0f2F000000;
	cvt.f64.f32 	%fd2, %f4;
	mul.f64 	%fd3, %fd2, %fd2;
	fma.rn.f64 	%fd4, %fd1, %fd1, %fd3;
	setp.gtu.f64 	%p63, %fd4, 0d3FF0000000000000;
	@%p63 bra 	$L__BB0_117;
	cvta.to.global.u64 	%rd24, %rd10;
	shl.b64 	%rd25, %rd2, 2;
	add.s64 	%rd26, %rd24, %rd25;
	ld.global.u32 	%r927, [%rd26];
	add.s32 	%r928, %r927, 1;
	st.global.u32 	[%rd26], %r928;
$L__BB0_117:
	ret;

}


// ===== COMPILED SASS (sm_100) =====

	.target	sm_100

	.elftype	@"ET_EXEC"


//--------------------- .note.nv.tkinfo           --------------------------
	.section	.note.nv.tkinfo,"",@"SHT_NOTE"
	.sectionflags	@"SHF_NOTE_NV_TKINFO"
	.tkinfo
        /*0018*/ 	.word	0x00000002
        /*0030*/ 	.string	""
        /*0030*/ 	.string	"ptxas"
        /*0030*/ 	.string	"Cuda compilation tools, release 13.0, V13.0.88"
        /*0030*/ 	.string	"Build cuda_13.0.r13.0/compiler.36424714_0"
        /*0030*/ 	.string	"-arch sm_100 -m 64 "



//--------------------- .note.nv.cuinfo           --------------------------
	.section	.note.nv.cuinfo,"",@"SHT_NOTE"
	.sectionflags	@"SHF_NOTE_NV_CUINFO"
        /*0018*/ 	.short	0x0002
        /*001a*/ 	.short	0x0064
        /*001c*/ 	.short	0x0082
	.zero		2


//--------------------- .nv.info                  --------------------------
	.section	.nv.info,"",@"SHT_CUDA_INFO"
	.align	4


	//----- nvinfo : EIATTR_REGCOUNT
	.align		4
        /*0000*/ 	.byte	0x04, 0x2f
        /*0002*/ 	.short	(.L_10 - .L_9)
	.align		4
.L_9:
        /*0004*/ 	.word	index@(_Z8getcountPi)
        /*0008*/ 	.word	0x0000001f


	//----- nvinfo : EIATTR_FRAME_SIZE
	.align		4
.L_10:
        /*000c*/ 	.byte	0x04, 0x11
        /*000e*/ 	.short	(.L_12 - .L_11)
	.align		4
.L_11:
        /*0010*/ 	.word	index@(_Z8getcountPi)
        /*0014*/ 	.word	0x00000030


	//----- nvinfo : EIATTR_MIN_STACK_SIZE
	.align		4
.L_12:
        /*0018*/ 	.byte	0x04, 0x12
        /*001a*/ 	.short	(.L_14 - .L_13)
	.align		4
.L_13:
        /*001c*/ 	.word	index@(_Z8getcountPi)
        /*0020*/ 	.word	0x00000030
.L_14:


//--------------------- .nv.compat                --------------------------
	.section	.nv.compat,"",@"SHT_CUDA_COMPAT_INFO"
	.align	4
        /*0000*/ 	.byte	0x02, 0x09, 0x00, 0x00, 0x02, 0x02, 0x01, 0x00, 0x02, 0x05, 0x05, 0x00, 0x03, 0x07, 0x01, 0x01
        /*0010*/ 	.byte	0x02, 0x03, 0x00, 0x00, 0x02, 0x06, 0x01, 0x00, 0x04, 0x0b, 0x08, 0x00, 0x01, 0x00, 0x00, 0x00
        /*0020*/ 	.byte	0x00, 0x00, 0x00, 0x00


//--------------------- .nv.info._Z8getcountPi    --------------------------
	.section	.nv.info._Z8getcountPi,"",@"SHT_CUDA_INFO"
	.sectionflags	@""
	.align	4


	//----- nvinfo : EIATTR_CUDA_API_VERSION
	.align		4
        /*0000*/ 	.byte	0x04, 0x37
        /*0002*/ 	.short	(.L_16 - .L_15)
.L_15:
        /*0004*/ 	.word	0x00000082


	//----- nvinfo : EIATTR_KPARAM_INFO
	.align		4
.L_16:
        /*0008*/ 	.byte	0x04, 0x17
        /*000a*/ 	.short	(.L_18 - .L_17)
.L_17:
        /*000c*/ 	.word	0x00000000
        /*0010*/ 	.short	0x0000
        /*0012*/ 	.short	0x0000
        /*0014*/ 	.byte	0x00, 0xf5, 0x21, 0x00


	//----- nvinfo : EIATTR_SPARSE_MMA_MASK
	.align		4
.L_18:
        /*0018*/ 	.byte	0x03, 0x50
        /*001a*/ 	.short	0x0000


	//----- nvinfo : EIATTR_MAXREG_COUNT
	.align		4
        /*001c*/ 	.byte	0x03, 0x1b
        /*001e*/ 	.short	0x00ff


	//----- nvinfo : EIATTR_MERCURY_ISA_VERSION
	.align		4
        /*0020*/ 	.byte	0x03, 0x5f
        /*0022*/ 	.short	0x0101


	//----- nvinfo : EIATTR_VRC_CTA_INIT_COUNT
	.align		4
        /*0024*/ 	.byte	0x02, 0x4a
	.zero		1
	.zero		1


	//----- nvinfo : EIATTR_EXIT_INSTR_OFFSETS
	.align		4
        /*0028*/ 	.byte	0x04, 0x1c
        /*002a*/ 	.short	(.L_20 - .L_19)


	//   ....[0]....
.L_19:
        /*002c*/ 	.word	0x00002840


	//   ....[1]....
        /*0030*/ 	.word	0x000028c0


	//----- nvinfo : EIATTR_CRS_STACK_SIZE
	.align		4
.L_20:
        /*0034*/ 	.byte	0x04, 0x1e
        /*0036*/ 	.short	(.L_22 - .L_21)
.L_21:
        /*0038*/ 	.word	0x00000000


	//----- nvinfo : EIATTR_CBANK_PARAM_SIZE
	.align		4
.L_22:
        /*003c*/ 	.byte	0x03, 0x19
        /*003e*/ 	.short	0x0008


	//----- nvinfo : EIATTR_PARAM_CBANK
	.align		4
        /*0040*/ 	.byte	0x04, 0x0a
        /*0042*/ 	.short	(.L_24 - .L_23)
	.align		4
.L_23:
        /*0044*/ 	.word	index@(.nv.constant0._Z8getcountPi)
        /*0048*/ 	.short	0x0380
        /*004a*/ 	.short	0x0008


	//----- nvinfo : EIATTR_SW_WAR
	.align		4
.L_24:
        /*004c*/ 	.byte	0x04, 0x36
        /*004e*/ 	.short	(.L_26 - .L_25)
.L_25:
        /*0050*/ 	.word	0x00000008
.L_26:


//--------------------- .nv.callgraph             --------------------------
	.section	.nv.callgraph,"",@"SHT_CUDA_CALLGRAPH"
	.align	4
	.sectionentsize	8
	.align		4
        /*0000*/ 	.word	0x00000000
	.align		4
        /*0004*/ 	.word	0xffffffff
	.align		4
        /*0008*/ 	.word	0x00000000
	.align		4
        /*000c*/ 	.word	0xfffffffe
	.align		4
        /*0010*/ 	.word	0x00000000
	.align		4
        /*0014*/ 	.word	0xfffffffd
	.align		4
        /*0018*/ 	.word	0x00000000
	.align		4
        /*001c*/ 	.word	0xfffffffc


//--------------------- .nv.constant4             --------------------------
	.section	.nv.constant4,"a",@progbits
	.align	8
	.align		8
.nv.constant4:
        /*0000*/ 	.dword	precalc_xorwow_matrix
	.align		8
        /*0008*/ 	.dword	precalc_xorwow_offset_matrix
	.align		8
        /*0010*/ 	.dword	mrg32k3aM1
	.align		8
        /*0018*/ 	.dword	mrg32k3aM2
	.align		8
        /*0020*/ 	.dword	mrg32k3aM1SubSeq
	.align		8
        /*0028*/ 	.dword	mrg32k3aM2SubSeq
	.align		8
        /*0030*/ 	.dword	mrg32k3aM1Seq
	.align		8
        /*0038*/ 	.dword	mrg32k3aM2Seq


//--------------------- .nv.constant3             --------------------------
	.section	.nv.constant3,"a",@progbits
	.align	8
.nv.constant3:
	.type		__cr_lgamma_table,@object
	.size		__cr_lgamma_table,(.L_8 - __cr_lgamma_table)
__cr_lgamma_table:
        /*0000*/ 	.byte	0x00, 0x00, 0x00, 0x00, 0x00, 0x00, 0x00, 0x00, 0x00, 0x00, 0x00, 0x00, 0x00, 0x00, 0x00, 0x00
        /*0010*/ 	.byte	0xef, 0x39, 0xfa, 0xfe, 0x42, 0x2e, 0xe6, 0x3f, 0x02, 0x20, 0x2a, 0xfa, 0x0b, 0xab, 0xfc, 0x3f
        /*0020*/ 	.byte	0xf9, 0x2c, 0x92, 0x7c, 0xa7, 0x6c, 0x09, 0x40, 0xc9, 0x79, 0x44, 0x3c, 0x64, 0x26, 0x13, 0x40
        /*0030*/ 	.byte	0xca, 0x01, 0xcf, 0x3a, 0x27, 0x51, 0x1a, 0x40, 0x30, 0xcc, 0x2d, 0xf3, 0xe1, 0x0c, 0x21, 0x40
        /*0040*/ 	.byte	0x0d, 0xb7, 0xfc, 0x82, 0x8e, 0x35, 0x25, 0x40
.L_8:


//--------------------- .text._Z8getcountPi       --------------------------
	.section	.text._Z8getcountPi,"ax",@progbits
	.align	128
        .global         _Z8getcountPi
        .type           _Z8getcountPi,@function
        .size           _Z8getcountPi,(.L_x_12 - _Z8getcountPi)
        .other          _Z8getcountPi,@"STO_CUDA_ENTRY STV_DEFAULT"
_Z8getcountPi:
.text._Z8getcountPi:
[----:B------:R-:W0:Y:S01]  /*0000*/  LDC R1, c[0x0][0x37c] ;  /* 0x0000df00ff017b82 */ /* 0x000e220000000800 */
[----:B------:R-:W1:Y:S07]  /*0010*/  S2R R3, SR_TID.X ;  /* 0x0000000000037919 */ /* 0x000e6e0000002100 */
[----:B------:R-:W1:Y:S01]  /*0020*/  S2UR UR4, SR_CTAID.X ;  /* 0x00000000000479c3 */ /* 0x000e620000002500 */
[----:B0-----:R-:W-:Y:S01]  /*0030*/  VIADD R1, R1, 0xffffffd0 ;  /* 0xffffffd001017836 */ /* 0x001fe20000000000 */
[----:B------:R-:W0:Y:S06]  /*0040*/  LDCU.64 UR6, c[0x0][0x358] ;  /* 0x00006b00ff0677ac */ /* 0x000e2c0008000a00 */
[----:B------:R-:W1:Y:S02]  /*0050*/  LDC R10, c[0x0][0x360] ;  /* 0x0000d800ff0a7b82 */ /* 0x000e640000000800 */
[----:B-1----:R-:W-:Y:S01]  /*0060*/  IMAD R10, R10, UR4, R3 ;  /* 0x000000040a0a7c24 */ /* 0x002fe2000f8e0203 */
[----:B------:R-:W-:-:S06]  /*0070*/  CS2R R2, SR_CLOCKLO ;  /* 0x0000000000027805 */ /* 0x000fcc0000015000 */
[----:B------:R-:W-:Y:S01]  /*0080*/  LOP3.LUT R0, R2, 0xaad26b49, RZ, 0x3c, !PT ;  /* 0xaad26b4902007812 */ /* 0x000fe200078e3cff */
[----:B------:R-:W-:Y:S01]  /*0090*/  BSSY.RECONVERGENT B0, `(.L_x_0) ;  /* 0x0000262000007945 */ /* 0x000fe20003800200 */
[----:B------:R-:W-:Y:S02]  /*00a0*/  LOP3.LUT R2, R3, 0xf7dcefdd, RZ, 0x3c, !PT ;  /* 0xf7dcefdd03027812 */ /* 0x000fe400078e3cff */
[----:B------:R-:W-:Y:S01]  /*00b0*/  ISETP.NE.AND P0, PT, R10, RZ, PT ;  /* 0x000000ff0a00720c */ /* 0x000fe20003f05270 */
[----:B------:R-:W-:Y:S02]  /*00c0*/  IMAD R0, R0, 0x4182bed5, RZ ;  /* 0x4182bed500007824 */ /* 0x000fe400078e02ff */
[----:B------:R-:W-:Y:S02]  /*00d0*/  IMAD R3, R2, -0x658354e5, RZ ;  /* 0x9a7cab1b02037824 */ /* 0x000fe400078e02ff */
[C---:B------:R-:W-:Y:S01]  /*00e0*/  VIADD R5, R0.reuse, 0x583f19 ;  /* 0x00583f1900057836 */ /* 0x040fe20000000000 */
[C---:B------:R-:W-:Y:S01]  /*00f0*/  LOP3.LUT R6, R0.reuse, 0x159a55e5, RZ, 0x3c, !PT ;  /* 0x159a55e500067812 */ /* 0x040fe200078e3cff */
[----:B------:R-:W-:Y:S01]  /*0100*/  VIADD R7, R3, 0x1f123bb5 ;  /* 0x1f123bb503077836 */ /* 0x000fe20000000000 */
[----:B------:R-:W-:-:S02]  /*0110*/  IADD3 R2, PT, PT, R0, 0x64f0c9, R3 ;  /* 0x0064f0c900027810 */ /* 0x000fc40007ffe003 */
[----:B------:R-:W-:Y:S01]  /*0120*/  LOP3.LUT R4, R3, 0x5491333, RZ, 0x3c, !PT ;  /* 0x0549133303047812 */ /* 0x000fe200078e3cff */
[----:B------:R-:W-:Y:S01]  /*0130*/  VIADD R3, R0, 0x75bcd15 ;  /* 0x075bcd1500037836 */ /* 0x000fe20000000000 */
[----:B------:R1:W-:Y:S01]  /*0140*/  STL.64 [R1+0x8], R6 ;  /* 0x0000080601007387 */ /* 0x0003e20000100a00 */
[----:B------:R-:W-:-:S03]  /*0150*/  SHF.R.S32.HI R0, RZ, 0x1f, R10 ;  /* 0x0000001fff007819 */ /* 0x000fc6000001140a */
[----:B------:R1:W-:Y:S04]  /*0160*/  STL.64 [R1], R2 ;  /* 0x0000000201007387 */ /* 0x0003e80000100a00 */
[----:B------:R1:W-:Y:S01]  /*0170*/  STL.64 [R1+0x10], R4 ;  /* 0x0000100401007387 */ /* 0x0003e20000100a00 */
[----:B0-----:R-:W-:Y:S05]  /*0180*/  @!P0 BRA `(.L_x_1) ;  /* 0x0000002400488947 */ /* 0x001fea0003800000 */
[----:B------:R-:W-:Y:S02]  /*0190*/  IMAD.MOV.U32 R14, RZ, RZ, R0 ;  /* 0x000000ffff0e7224 */ /* 0x000fe400078e0000 */
[----:B------:R-:W-:Y:S02]  /*01a0*/  IMAD.MOV.U32 R12, RZ, RZ, RZ ;  /* 0x000000ffff0c7224 */ /* 0x000fe400078e00ff */
[----:B------:R-:W-:-:S07]  /*01b0*/  IMAD.MOV.U32 R11, RZ, RZ, R10 ;  /* 0x000000ffff0b7224 */ /* 0x000fce00078e000a */
.L_x_10:
[----:B------:R-:W-:Y:S01]  /*01c0*/  LOP3.LUT R0, R11, 0x3, RZ, 0xc0, !PT ;  /* 0x000000030b007812 */ /* 0x000fe200078ec0ff */
[----:B------:R-:W-:Y:S03]  /*01d0*/  BSSY.RECONVERGENT B1, `(.L_x_2) ;  /* 0x0000247000017945 */ /* 0x000fe60003800200 */
[----:B------:R-:W-:-:S04]  /*01e0*/  ISETP.NE.U32.AND P0, PT, R0, RZ, PT ;  /* 0x000000ff0000720c */ /* 0x000fc80003f05070 */
[----:B------:R-:W-:-:S13]  /*01f0*/  ISETP.NE.AND.EX P0, PT, RZ, RZ, PT, P0 ;  /* 0x000000ffff00720c */ /* 0x000fda0003f05300 */
[----:B0-----:R-:W-:Y:S05]  /*0200*/  @!P0 BRA `(.L_x_3) ;  /* 0x00000024000c8947 */ /* 0x001fea0003800000 */
[----:B------:R-:W0:Y:S01]  /*0210*/  LDC.64 R8, c[0x4][RZ] ;  /* 0x01000000ff087b82 */ /* 0x000e220000000a00 */
[----:B------:R-:W-:Y:S01]  /*0220*/  IMAD.MOV.U32 R0, RZ, RZ, RZ ;  /* 0x000000ffff007224 */ /* 0x000fe200078e00ff */
[----:B-1----:R-:W-:Y:S02]  /*0230*/  CS2R R4, SRZ ;  /* 0x0000000000047805 */ /* 0x002fe4000001ff00 */
[----:B------:R-:W-:Y:S01]  /*0240*/  CS2R R6, SRZ ;  /* 0x0000000000067805 */ /* 0x000fe2000001ff00 */
[----:B------:R-:W-:Y:S02]  /*0250*/  IMAD.MOV.U32 R3, RZ, RZ, RZ ;  /* 0x000000ffff037224 */ /* 0x000fe400078e00ff */
[----:B0-----:R-:W-:-:S07]  /*0260*/  IMAD.WIDE.U32 R8, R12, 0xc80, R8 ;  /* 0x00000c800c087825 */ /* 0x001fce00078e0008 */
.L_x_5:
[----:B------:R-:W-:-:S06]  /*0270*/  IMAD R13, R0, 0x4, R1 ;  /* 0x00000004000d7824 */ /* 0x000fcc00078e0201 */
[----:B------:R-:W5:Y:S01]  /*0280*/  LDL R13, [R13+0x4] ;  /* 0x000004000d0d7983 */ /* 0x000f620000100800 */
[----:B------:R-:W-:-:S05]  /*0290*/  UMOV UR4, URZ ;  /* 0x000000ff00047c82 */ /* 0x000fca0008000000 */
.L_x_4:
[----:B-----5:R-:W-:Y:S01]  /*02a0*/  SHF.R.U32.HI R21, RZ, UR4, R13 ;  /* 0x00000004ff157c19 */ /* 0x020fe2000801160d */
[----:B------:R-:W-:-:S03]  /*02b0*/  IMAD.SHL.U32 R15, R0, 0x20, RZ ;  /* 0x00000020000f7824 */ /* 0x000fc600078e00ff */
[----:B------:R-:W-:Y:S01]  /*02c0*/  LOP3.LUT R16, R21, 0x1, RZ, 0xc0, !PT ;  /* 0x0000000115107812 */ /* 0x000fe200078ec0ff */
[----:B------:R-:W-:-:S03]  /*02d0*/  VIADD R15, R15, UR4 ;  /* 0x000000040f0f7c36 */ /* 0x000fc60008000000 */
[----:B------:R-:W-:Y:S01]  /*02e0*/  ISETP.NE.U32.AND P0, PT, R16, 0x1, PT ;  /* 0x000000011000780c */ /* 0x000fe20003f05070 */
[----:B------:R-:W-:-:S03]  /*02f0*/  IMAD R15, R15, 0x5, RZ ;  /* 0x000000050f0f7824 */ /* 0x000fc600078e02ff */
[----:B------:R-:W-:Y:S01]  /*0300*/  R2P PR, R21, 0x7e ;  /* 0x0000007e15007804 */ /* 0x000fe20000000000 */
[----:B------:R-:W-:-:S08]  /*0310*/  IMAD.WIDE.U32 R16, R15, 0x4, R8 ;  /* 0x000000040f107825 */ /* 0x000fd000078e0008 */
[----:B------:R-:W2:Y:S04]  /*0320*/  @!P0 LDG.E R20, desc[UR6][R16.64+0x10] ;  /* 0x0000100610148981 */ /* 0x000ea8000c1e1900 */
[----:B------:R-:W3:Y:S04]  /*0330*/  @P1 LDG.E R22, desc[UR6][R16.64+0x24] ;  /* 0x0000240610161981 */ /* 0x000ee8000c1e1900 */
[----:B------:R-:W4:Y:S04]  /*0340*/  @P2 LDG.E R24, desc[UR6][R16.64+0x38] ;  /* 0x0000380610182981 */ /* 0x000f28000c1e1900 */
[----:B------:R-:W4:Y:S04]  /*0350*/  @P3 LDG.E R26, desc[UR6][R16.64+0x4c] ;  /* 0x00004c06101a3981 */ /* 0x000f28000c1e1900 */
[----:B------:R-:W4:Y:S04]  /*0360*/  @P4 LDG.E R28, desc[UR6][R16.64+0x60] ;  /* 0x00006006101c4981 */ /* 0x000f28000c1e1900 */
[----:B------:R-:W4:Y:S04]  /*0370*/  @!P0 LDG.E R18, desc[UR6][R16.64] ;  /* 0x0000000610128981 */ /* 0x000f28000c1e1900 */
[----:B------:R-:W4:Y:S04]  /*0380*/  @!P0 LDG.E R15, desc[UR6][R16.64+0x4] ;  /* 0x00000406100f8981 */ /* 0x000f28000c1e1900 */
[----:B------:R-:W4:Y:S04]  /*0390*/  @P5 LDG.E R19, desc[UR6][R16.64+0x74] ;  /* 0x0000740610135981 */ /* 0x000f28000c1e1900 */
[----:B------:R-:W4:Y:S04]  /*03a0*/  @P1 LDG.E R23, desc[UR6][R16.64+0x20] ;  /* 0x0000200610171981 */ /* 0x000f28000c1e1900 */
[----:B------:R-:W4:Y:S01]  /*03b0*/  @P3 LDG.E R25, desc[UR6][R16.64+0x48] ;  /* 0x0000480610193981 */ /* 0x000f22000c1e1900 */
[----:B--2---:R-:W-:-:S03]  /*03c0*/  @!P0 LOP3.LUT R5, R5, R20, RZ, 0x3c, !PT ;  /* 0x0000001405058212 */ /* 0x004fc600078e3cff */
[----:B------:R-:W2:Y:S01]  /*03d0*/  @P1 LDG.E R20, desc[UR6][R16.64+0x14] ;  /* 0x0000140610141981 */ /* 0x000ea2000c1e1900 */
[----:B---3--:R-:W-:-:S03]  /*03e0*/  @P1 LOP3.LUT R5, R5, R22, RZ, 0x3c, !PT ;  /* 0x0000001605051212 */ /* 0x008fc600078e3cff */
[----:B------:R-:W3:Y:S01]  /*03f0*/  @P1 LDG.E R22, desc[UR6][R16.64+0x1c] ;  /* 0x00001c0610161981 */ /* 0x000ee2000c1e1900 */
[----:B----4-:R-:W-:-:S03]  /*0400*/  @P2 LOP3.LUT R5, R5, R24, RZ, 0x3c, !PT ;  /* 0x0000001805052212 */ /* 0x010fc600078e3cff */
[----:B------:R-:W4:Y:S01]  /*0410*/  @P2 LDG.E R24, desc[UR6][R16.64+0x28] ;  /* 0x0000280610182981 */ /* 0x000f22000c1e1900 */
[----:B------:R-:W-:-:S03]  /*0420*/  @P3 LOP3.LUT R5, R5, R26, RZ, 0x3c, !PT ;  /* 0x0000001a05053212 */ /* 0x000fc600078e3cff */
[----:B------:R-:W3:Y:S01]  /*0430*/  @P6 LDG.E R26, desc[UR6][R16.64+0x88] ;  /* 0x00008806101a6981 */ /* 0x000ee2000c1e1900 */
[----:B------:R-:W-:Y:S02]  /*0440*/  @P4 LOP3.LUT R5, R5, R28, RZ, 0x3c, !PT ;  /* 0x0000001c05054212 */ /* 0x000fe400078e3cff */
[----:B------:R-:W-:Y:S02]  /*0450*/  @!P0 LOP3.LUT R3, R3, R18, RZ, 0x3c, !PT ;  /* 0x0000001203038212 */ /* 0x000fe400078e3cff */
[----:B------:R-:W3:Y:S01]  /*0460*/  @!P0 LDG.E R18, desc[UR6][R16.64+0x8] ;  /* 0x0000080610128981 */ /* 0x000ee2000c1e1900 */
[----:B------:R-:W-:-:S03]  /*0470*/  @!P0 LOP3.LUT R6, R6, R15, RZ, 0x3c, !PT ;  /* 0x0000000f06068212 */ /* 0x000fc600078e3cff */
[----:B------:R-:W3:Y:S01]  /*0480*/  @!P0 LDG.E R15, desc[UR6][R16.64+0xc] ;  /* 0x00000c06100f8981 */ /* 0x000ee2000c1e1900 */
[----:B------:R-:W-:-:S03]  /*0490*/  @P5 LOP3.LUT R5, R5, R19, RZ, 0x3c, !PT ;  /* 0x0000001305055212 */ /* 0x000fc600078e3cff */
[----:B------:R-:W3:Y:S01]  /*04a0*/  @P1 LDG.E R19, desc[UR6][R16.64+0x18] ;  /* 0x0000180610131981 */ /* 0x000ee2000c1e1900 */
[----:B--2---:R-:W-:-:S03]  /*04b0*/  @P1 LOP3.LUT R3, R3, R20, RZ, 0x3c, !PT ;  /* 0x0000001403031212 */ /* 0x004fc600078e3cff */
[----:B------:R-:W2:Y:S01]  /*04c0*/  @P3 LDG.E R20, desc[UR6][R16.64+0x3c] ;  /* 0x00003c0610143981 */ /* 0x000ea2000c1e1900 */
[----:B----4-:R-:W-:-:S03]  /*04d0*/  @P2 LOP3.LUT R3, R3, R24, RZ, 0x3c, !PT ;  /* 0x0000001803032212 */ /* 0x010fc600078e3cff */
[----:B------:R-:W4:Y:S01]  /*04e0*/  @P4 LDG.E R24, desc[UR6][R16.64+0x50] ;  /* 0x0000500610184981 */ /* 0x000f22000c1e1900 */
[----:B---3--:R-:W-:-:S03]  /*04f0*/  @!P0 LOP3.LUT R7, R7, R18, RZ, 0x3c, !PT ;  /* 0x0000001207078212 */ /* 0x008fc600078e3cff */
[----:B------:R-:W3:Y:S01]  /*0500*/  @P2 LDG.E R18, desc[UR6][R16.64+0x30] ;  /* 0x0000300610122981 */ /* 0x000ee2000c1e1900 */
[----:B------:R-:W-:-:S03]  /*0510*/  @!P0 LOP3.LUT R4, R4, R15, RZ, 0x3c, !PT ;  /* 0x0000000f04048212 */ /* 0x000fc600078e3cff */
[----:B------:R-:W3:Y:S01]  /*0520*/  @P2 LDG.E R15, desc[UR6][R16.64+0x2c] ;  /* 0x00002c06100f2981 */ /* 0x000ee2000c1e1900 */
[----:B------:R-:W-:-:S03]  /*0530*/  @P1 LOP3.LUT R6, R6, R19, RZ, 0x3c, !PT ;  /* 0x0000001306061212 */ /* 0x000fc600078e3cff */
[----:B------:R-:W3:Y:S01]  /*0540*/  @P2 LDG.E R19, desc[UR6][R16.64+0x34] ;  /* 0x0000340610132981 */ /* 0x000ee2000c1e1900 */
[----:B------:R-:W-:Y:S02]  /*0550*/  @P1 LOP3.LUT R7, R7, R22, RZ, 0x3c, !PT ;  /* 0x0000001607071212 */ /* 0x000fe400078e3cff */
[----:B------:R-:W-:Y:S01]  /*0560*/  @P1 LOP3.LUT R4, R4, R23, RZ, 0x3c, !PT ;  /* 0x0000001704041212 */ /* 0x000fe200078e3cff */
[----:B------:R-:W3:Y:S04]  /*0570*/  @P3 LDG.E R22, desc[UR6][R16.64+0x44] ;  /* 0x0000440610163981 */ /* 0x000ee8000c1e1900 */
[----:B------:R-:W3:Y:S01]  /*0580*/  @P3 LDG.E R23, desc[UR6][R16.64+0x40] ;  /* 0x0000400610173981 */ /* 0x000ee2000c1e1900 */
[----:B--2---:R-:W-:-:S03]  /*0590*/  @P3 LOP3.LUT R3, R3, R20, RZ, 0x3c, !PT ;  /* 0x0000001403033212 */ /* 0x004fc600078e3cff */
[----:B------:R-:W2:Y:S01]  /*05a0*/  @P5 LDG.E R20, desc[UR6][R16.64+0x64] ;  /* 0x0000640610145981 */ /* 0x000ea2000c1e1900 */
[----:B----4-:R-:W-:-:S03]  /*05b0*/  @P4 LOP3.LUT R3, R3, R24, RZ, 0x3c, !PT ;  /* 0x0000001803034212 */ /* 0x010fc600078e3cff */
[----:B------:R-:W4:Y:S01]  /*05c0*/  @P6 LDG.E R24, desc[UR6][R16.64+0x78] ;  /* 0x0000780610186981 */ /* 0x000f22000c1e1900 */
[----:B---3--:R-:W-:-:S03]  /*05d0*/  @P2 LOP3.LUT R7, R7, R18, RZ, 0x3c, !PT ;  /* 0x0000001207072212 */ /* 0x008fc600078e3cff */
[----:B------:R-:W3:Y:S01]  /*05e0*/  @P4 LDG.E R18, desc[UR6][R16.64+0x58] ;  /* 0x0000580610124981 */ /* 0x000ee2000c1e1900 */
[----:B------:R-:W-:-:S03]  /*05f0*/  @P2 LOP3.LUT R6, R6, R15, RZ, 0x3c, !PT ;  /* 0x0000000f06062212 */ /* 0x000fc600078e3cff */
[----:B------:R-:W3:Y:S01]  /*0600*/  @P4 LDG.E R15, desc[UR6][R16.64+0x54] ;  /* 0x00005406100f4981 */ /* 0x000ee2000c1e1900 */
[----:B------:R-:W-:-:S03]  /*0610*/  @P2 LOP3.LUT R4, R4, R19, RZ, 0x3c, !PT ;  /* 0x0000001304042212 */ /* 0x000fc600078e3cff */
[----:B------:R-:W3:Y:S01]  /*0620*/  @P4 LDG.E R19, desc[UR6][R16.64+0x5c] ;  /* 0x00005c0610134981 */ /* 0x000ee2000c1e1900 */
[----:B------:R-:W-:Y:S02]  /*0630*/  @P3 LOP3.LUT R7, R7, R22, RZ, 0x3c, !PT ;  /* 0x0000001607073212 */ /* 0x000fe400078e3cff */
[----:B------:R-:W-:Y:S01]  /*0640*/  @P3 LOP3.LUT R4, R4, R25, RZ, 0x3c, !PT ;  /* 0x0000001904043212 */ /* 0x000fe200078e3cff */
[----:B------:R-:W3:Y:S01]  /*0650*/  @P5 LDG.E R22, desc[UR6][R16.64+0x6c] ;  /* 0x00006c0610165981 */ /* 0x000ee2000c1e1900 */
[----:B------:R-:W-:-:S03]  /*0660*/  @P3 LOP3.LUT R6, R6, R23, RZ, 0x3c, !PT ;  /* 0x0000001706063212 */ /* 0x000fc600078e3cff */
[----:B------:R-:W3:Y:S04]  /*0670*/  @P5 LDG.E R23, desc[UR6][R16.64+0x68] ;  /* 0x0000680610175981 */ /* 0x000ee8000c1e1900 */
[----:B------:R-:W3:Y:S01]  /*0680*/  @P5 LDG.E R25, desc[UR6][R16.64+0x70] ;  /* 0x0000700610195981 */ /* 0x000ee2000c1e1900 */
[----:B------:R-:W-:Y:S02]  /*0690*/  LOP3.LUT P0, RZ, R21, 0x80, RZ, 0xc0, !PT ;  /* 0x0000008015ff7812 */ /* 0x000fe4000780c0ff */
[----:B--2---:R-:W-:-:S11]  /*06a0*/  @P5 LOP3.LUT R3, R3, R20, RZ, 0x3c, !PT ;  /* 0x0000001403035212 */ /* 0x004fd600078e3cff */
        /* <DEDUP_REMOVED lines=15> */
[----:B------:R-:W-:Y:S02]  /*07a0*/  @P6 LOP3.LUT R5, R5, R26, RZ, 0x3c, !PT ;  /* 0x0000001a05056212 */ /* 0x000fe400078e3cff */
[----:B--2---:R-:W-:Y:S02]  /*07b0*/  @P0 LOP3.LUT R3, R3, R20, RZ, 0x3c, !PT ;  /* 0x0000001403030212 */ /* 0x004fe400078e3cff */
[----:B----4-:R-:W-:Y:S02]  /*07c0*/  @P0 LOP3.LUT R5, R5, R24, RZ, 0x3c, !PT ;  /* 0x0000001805050212 */ /* 0x010fe400078e3cff */
[----:B---3--:R-:W-:Y:S02]  /*07d0*/  @P6 LOP3.LUT R7, R7, R18, RZ, 0x3c, !PT ;  /* 0x0000001207076212 */ /* 0x008fe400078e3cff */
[----:B------:R-:W-:Y:S02]  /*07e0*/  @P6 LOP3.LUT R6, R6, R15, RZ, 0x3c, !PT ;  /* 0x0000000f06066212 */ /* 0x000fe400078e3cff */
[----:B------:R-:W-:-:S02]  /*07f0*/  @P6 LOP3.LUT R4, R4, R19, RZ, 0x3c, !PT ;  /* 0x0000001304046212 */ /* 0x000fc400078e3cff */
[----:B------:R-:W-:Y:S02]  /*0800*/  @P0 LOP3.LUT R7, R7, R22, RZ, 0x3c, !PT ;  /* 0x0000001607070212 */ /* 0x000fe400078e3cff */
[----:B------:R-:W-:Y:S02]  /*0810*/  @P0 LOP3.LUT R6, R6, R23, RZ, 0x3c, !PT ;  /* 0x0000001706060212 */ /* 0x000fe400078e3cff */
[----:B------:R-:W-:Y:S02]  /*0820*/  @P0 LOP3.LUT R4, R4, R25, RZ, 0x3c, !PT ;  /* 0x0000001904040212 */ /* 0x000fe400078e3cff */
[----:B------:R-:W-:-:S13]  /*0830*/  R2P PR, R21.B1, 0x7f ;  /* 0x0000007f15007804 */ /* 0x000fda0000001000 */
[----:B------:R-:W2:Y:S04]  /*0840*/  @P0 LDG.E R18, desc[UR6][R16.64+0xa0] ;  /* 0x0000a00610120981 */ /* 0x000ea8000c1e1900 */
[----:B------:R-:W3:Y:S04]  /*0850*/  @P0 LDG.E R15, desc[UR6][R16.64+0xa4] ;  /* 0x0000a406100f0981 */ /* 0x000ee8000c1e1900 */
[----:B------:R-:W4:Y:S04]  /*0860*/  @P0 LDG.E R20, desc[UR6][R16.64+0xa8] ;  /* 0x0000a80610140981 */ /* 0x000f28000c1e1900 */
[----:B------:R-:W4:Y:S04]  /*0870*/  @P0 LDG.E R19, desc[UR6][R16.64+0xac] ;  /* 0x0000ac0610130981 */ /* 0x000f28000c1e1900 */
[----:B------:R-:W4:Y:S04]  /*0880*/  @P0 LDG.E R22, desc[UR6][R16.64+0xb0] ;  /* 0x0000b00610160981 */ /* 0x000f28000c1e1900 */
[----:B------:R-:W4:Y:S04]  /*0890*/  @P1 LDG.E R24, desc[UR6][R16.64+0xb4] ;  /* 0x0000b40610181981 */ /* 0x000f28000c1e1900 */
[----:B------:R-:W4:Y:S04]  /*08a0*/  @P1 LDG.E R26, desc[UR6][R16.64+0xbc] ;  /* 0x0000bc06101a1981 */ /* 0x000f28000c1e1900 */
[----:B------:R-:W4:Y:S04]  /*08b0*/  @P1 LDG.E R23, desc[UR6][R16.64+0xb8] ;  /* 0x0000b80610171981 */ /* 0x000f28000c1e1900 */
[----:B------:R-:W4:Y:S04]  /*08c0*/  @P1 LDG.E R28, desc[UR6][R16.64+0xc4] ;  /* 0x0000c406101c1981 */ /* 0x000f28000c1e1900 */
[----:B------:R-:W4:Y:S01]  /*08d0*/  @P1 LDG.E R25, desc[UR6][R16.64+0xc0] ;  /* 0x0000c00610191981 */ /* 0x000f22000c1e1900 */
[----:B--2---:R-:W-:-:S03]  /*08e0*/  @P0 LOP3.LUT R3, R3, R18, RZ, 0x3c, !PT ;  /* 0x0000001203030212 */ /* 0x004fc600078e3cff */
[----:B------:R-:W2:Y:S01]  /*08f0*/  @P2 LDG.E R18, desc[UR6][R16.64+0xc8] ;  /* 0x0000c80610122981 */ /* 0x000ea2000c1e1900 */
[----:B---3--:R-:W-:-:S03]  /*0900*/  @P0 LOP3.LUT R6, R6, R15, RZ, 0x3c, !PT ;  /* 0x0000000f06060212 */ /* 0x008fc600078e3cff */
[----:B------:R-:W3:Y:S01]  /*0910*/  @P2 LDG.E R15, desc[UR6][R16.64+0xcc] ;  /* 0x0000cc06100f2981 */ /* 0x000ee2000c1e1900 */
[----:B----4-:R-:W-:-:S03]  /*0920*/  @P0 LOP3.LUT R7, R7, R20, RZ, 0x3c, !PT ;  /* 0x0000001407070212 */ /* 0x010fc600078e3cff */
[----:B------:R-:W4:Y:S01]  /*0930*/  @P3 LDG.E R20, desc[UR6][R16.64+0xec] ;  /* 0x0000ec0610143981 */ /* 0x000f22000c1e1900 */
[----:B------:R-:W-:-:S03]  /*0940*/  @P0 LOP3.LUT R4, R4, R19, RZ, 0x3c, !PT ;  /* 0x0000001304040212 */ /* 0x000fc600078e3cff */
[----:B------:R-:W4:Y:S01]  /*0950*/  @P2 LDG.E R19, desc[UR6][R16.64+0xd4] ;  /* 0x0000d40610132981 */ /* 0x000f22000c1e1900 */
[----:B------:R-:W-:Y:S02]  /*0960*/  @P0 LOP3.LUT R5, R5, R22, RZ, 0x3c, !PT ;  /* 0x0000001605050212 */ /* 0x000fe400078e3cff */
[----:B------:R-:W-:Y:S01]  /*0970*/  LOP3.LUT P0, RZ, R21, 0x8000, RZ, 0xc0, !PT ;  /* 0x0000800015ff7812 */ /* 0x000fe2000780c0ff */
[----:B------:R-:W4:Y:S01]  /*0980*/  @P2 LDG.E R22, desc[UR6][R16.64+0xd0] ;  /* 0x0000d00610162981 */ /* 0x000f22000c1e1900 */
[----:B------:R-:W-:-:S03]  /*0990*/  @P1 LOP3.LUT R3, R3, R24, RZ, 0x3c, !PT ;  /* 0x0000001803031212 */ /* 0x000fc600078e3cff */
[----:B------:R-:W4:Y:S01]  /*09a0*/  @P3 LDG.E R21, desc[UR6][R16.64+0xe0] ;  /* 0x0000e00610153981 */ /* 0x000f22000c1e1900 */
[----:B------:R-:W-:-:S03]  /*09b0*/  @P1 LOP3.LUT R7, R7, R26, RZ, 0x3c, !PT ;  /* 0x0000001a07071212 */ /* 0x000fc600078e3cff */
[----:B------:R-:W4:Y:S01]  /*09c0*/  @P2 LDG.E R24, desc[UR6][R16.64+0xd8] ;  /* 0x0000d80610182981 */ /* 0x000f22000c1e1900 */
[----:B------:R-:W-:-:S03]  /*09d0*/  @P1 LOP3.LUT R6, R6, R23, RZ, 0x3c, !PT ;  /* 0x0000001706061212 */ /* 0x000fc600078e3cff */
[----:B------:R-:W4:Y:S01]  /*09e0*/  @P3 LDG.E R26, desc[UR6][R16.64+0xdc] ;  /* 0x0000dc06101a3981 */ /* 0x000f22000c1e1900 */
[----:B------:R-:W-:-:S03]  /*09f0*/  @P1 LOP3.LUT R5, R5, R28, RZ, 0x3c, !PT ;  /* 0x0000001c05051212 */ /* 0x000fc600078e3cff */
[----:B------:R-:W4:Y:S04]  /*0a00*/  @P3 LDG.E R28, desc[UR6][R16.64+0xe4] ;  /* 0x0000e406101c3981 */ /* 0x000f28000c1e1900 */
[----:B------:R-:W4:Y:S01]  /*0a10*/  @P3 LDG.E R23, desc[UR6][R16.64+0xe8] ;  /* 0x0000e80610173981 */ /* 0x000f22000c1e1900 */
[----:B--2---:R-:W-:-:S03]  /*0a20*/  @P2 LOP3.LUT R3, R3, R18, RZ, 0x3c, !PT ;  /* 0x0000001203032212 */ /* 0x004fc600078e3cff */
[----:B------:R-:W2:Y:S01]  /*0a30*/  @P4 LDG.E R18, desc[UR6][R16.64+0xf0] ;  /* 0x0000f00610124981 */ /* 0x000ea2000c1e1900 */
[----:B---3--:R-:W-:Y:S02]  /*0a40*/  @P2 LOP3.LUT R6, R6, R15, RZ, 0x3c, !PT ;  /* 0x0000000f06062212 */ /* 0x008fe400078e3cff */
[----:B------:R-:W-:Y:S01]  /*0a50*/  @P1 LOP3.LUT R4, R4, R25, RZ, 0x3c, !PT ;  /* 0x0000001904041212 */ /* 0x000fe200078e3cff */
[----:B------:R-:W3:Y:S03]  /*0a60*/  @P5 LDG.E R15, desc[UR6][R16.64+0x110] ;  /* 0x00011006100f5981 */ /* 0x000ee6000c1e1900 */
[----:B----4-:R-:W-:Y:S02]  /*0a70*/  @P2 LOP3.LUT R4, R4, R19, RZ, 0x3c, !PT ;  /* 0x0000001304042212 */ /* 0x010fe400078e3cff */
[----:B------:R-:W4:Y:S01]  /*0a80*/  @P4 LDG.E R19, desc[UR6][R16.64+0xf4] ;  /* 0x0000f40610134981 */ /* 0x000f22000c1e1900 */
        /* <DEDUP_REMOVED lines=12> */
[----:B--2---:R-:W-:-:S03]  /*0b50*/  @P4 LOP3.LUT R3, R3, R18, RZ, 0x3c, !PT ;  /* 0x0000001203034212 */ /* 0x004fc600078e3cff */
[----:B------:R-:W2:Y:S01]  /*0b60*/  @P5 LDG.E R18, desc[UR6][R16.64+0x114] ;  /* 0x0001140610125981 */ /* 0x000ea2000c1e1900 */
[----:B------:R-:W-:-:S03]  /*0b70*/  @P3 LOP3.LUT R5, R5, R20, RZ, 0x3c, !PT ;  /* 0x0000001405053212 */ /* 0x000fc600078e3cff */
[----:B------:R-:W2:Y:S01]  /*0b80*/  @P6 LDG.E R20, desc[UR6][R16.64+0x118] ;  /* 0x0001180610146981 */ /* 0x000ea2000c1e1900 */
[----:B----4-:R-:W-:-:S03]  /*0b90*/  @P4 LOP3.LUT R6, R6, R19, RZ, 0x3c, !PT ;  /* 0x0000001306064212 */ /* 0x010fc600078e3cff */
[----:B------:R-:W4:Y:S01]  /*0ba0*/  @P6 LDG.E R19, desc[UR6][R16.64+0x11c] ;  /* 0x00011c0610136981 */ /* 0x000f22000c1e1900 */
[----:B---3--:R-:W-:-:S03]  /*0bb0*/  @P4 LOP3.LUT R7, R7, R22, RZ, 0x3c, !PT ;  /* 0x0000001607074212 */ /* 0x008fc600078e3cff */
[----:B------:R-:W3:Y:S01]  /*0bc0*/  @P6 LDG.E R22, desc[UR6][R16.64+0x120] ;  /* 0x0001200610166981 */ /* 0x000ee2000c1e1900 */
[----:B------:R-:W-:-:S03]  /*0bd0*/  @P4 LOP3.LUT R4, R4, R21, RZ, 0x3c, !PT ;  /* 0x0000001504044212 */ /* 0x000fc600078e3cff */
[----:B------:R-:W3:Y:S01]  /*0be0*/  @P0 LDG.E R21, desc[UR6][R16.64+0x130] ;  /* 0x0001300610150981 */ /* 0x000ee2000c1e1900 */
[----:B------:R-:W-:Y:S02]  /*0bf0*/  @P4 LOP3.LUT R5, R5, R24, RZ, 0x3c, !PT ;  /* 0x0000001805054212 */ /* 0x000fe400078e3cff */
[----:B------:R-:W-:Y:S01]  /*0c00*/  @P5 LOP3.LUT R4, R4, R15, RZ, 0x3c, !PT ;  /* 0x0000000f04045212 */ /* 0x000fe200078e3cff */
[----:B------:R-:W3:Y:S01]  /*0c10*/  @P6 LDG.E R24, desc[UR6][R16.64+0x128] ;  /* 0x0001280610186981 */ /* 0x000ee2000c1e1900 */
[----:B------:R-:W-:-:S03]  /*0c20*/  @P5 LOP3.LUT R3, R3, R26, RZ, 0x3c, !PT ;  /* 0x0000001a03035212 */ /* 0x000fc600078e3cff */
[----:B------:R-:W3:Y:S01]  /*0c30*/  @P6 LDG.E R15, desc[UR6][R16.64+0x124] ;  /* 0x00012406100f6981 */ /* 0x000ee2000c1e1900 */
[----:B------:R-:W-:-:S03]  /*0c40*/  @P5 LOP3.LUT R7, R7, R28, RZ, 0x3c, !PT ;  /* 0x0000001c07075212 */ /* 0x000fc600078e3cff */
[----:B------:R-:W3:Y:S01]  /*0c50*/  @P0 LDG.E R26, desc[UR6][R16.64+0x12c] ;  /* 0x00012c06101a0981 */ /* 0x000ee2000c1e1900 */
[----:B------:R-:W-:-:S03]  /*0c60*/  @P5 LOP3.LUT R6, R6, R23, RZ, 0x3c, !PT ;  /* 0x0000001706065212 */ /* 0x000fc600078e3cff */
[----:B------:R-:W3:Y:S04]  /*0c70*/  @P0 LDG.E R28, desc[UR6][R16.64+0x13c] ;  /* 0x00013c06101c0981 */ /* 0x000ee8000c1e1900 */
[----:B------:R-:W3:Y:S01]  /*0c80*/  @P0 LDG.E R23, desc[UR6][R16.64+0x138] ;  /* 0x0001380610170981 */ /* 0x000ee2000c1e1900 */
[----:B--2---:R-:W-:-:S03]  /*0c90*/  @P5 LOP3.LUT R5, R5, R18, RZ, 0x3c, !PT ;  /* 0x0000001205055212 */ /* 0x004fc600078e3cff */
[----:B------:R-:W2:Y:S01]  /*0ca0*/  @P0 LDG.E R18, desc[UR6][R16.64+0x134] ;  /* 0x0001340610120981 */ /* 0x000ea2000c1e1900 */
[----:B------:R-:W-:-:S04]  /*0cb0*/  UIADD3 UR4, UPT, UPT, UR4, 0x10, URZ ;  /* 0x0000001004047890 */ /* 0x000fc8000fffe0ff */
[----:B------:R-:W-:Y:S01]  /*0cc0*/  UISETP.NE.AND UP0, UPT, UR4, 0x20, UPT ;  /* 0x000000200400788c */ /* 0x000fe2000bf05270 */
[----:B------:R-:W-:Y:S02]  /*0cd0*/  @P6 LOP3.LUT R3, R3, R20, RZ, 0x3c, !PT ;  /* 0x0000001403036212 */ /* 0x000fe400078e3cff */
[----:B----4-:R-:W-:Y:S02]  /*0ce0*/  @P6 LOP3.LUT R6, R6, R19, RZ, 0x3c, !PT ;  /* 0x0000001306066212 */ /* 0x010fe400078e3cff */
[----:B---3--:R-:W-:Y:S02]  /*0cf0*/  @P6 LOP3.LUT R7, R7, R22, RZ, 0x3c, !PT ;  /* 0x0000001607076212 */ /* 0x008fe400078e3cff */
[----:B------:R-:W-:Y:S02]  /*0d00*/  @P0 LOP3.LUT R6, R6, R21, RZ, 0x3c, !PT ;  /* 0x0000001506060212 */ /* 0x000fe400078e3cff */
[----:B------:R-:W-:Y:S02]  /*0d10*/  @P6 LOP3.LUT R5, R5, R24, RZ, 0x3c, !PT ;  /* 0x0000001805056212 */ /* 0x000fe400078e3cff */
[----:B------:R-:W-:-:S02]  /*0d20*/  @P6 LOP3.LUT R4, R4, R15, RZ, 0x3c, !PT ;  /* 0x0000000f04046212 */ /* 0x000fc400078e3cff */
[----:B------:R-:W-:Y:S02]  /*0d30*/  @P0 LOP3.LUT R3, R3, R26, RZ, 0x3c, !PT ;  /* 0x0000001a03030212 */ /* 0x000fe400078e3cff */
[----:B------:R-:W-:Y:S02]  /*0d40*/  @P0 LOP3.LUT R5, R5, R28, RZ, 0x3c, !PT ;  /* 0x0000001c05050212 */ /* 0x000fe400078e3cff */
[----:B------:R-:W-:Y:S02]  /*0d50*/  @P0 LOP3.LUT R4, R4, R23, RZ, 0x3c, !PT ;  /* 0x0000001704040212 */ /* 0x000fe400078e3cff */
[----:B--2---:R-:W-:Y:S01]  /*0d60*/  @P0 LOP3.LUT R7, R7, R18, RZ, 0x3c, !PT ;  /* 0x0000001207070212 */ /* 0x004fe200078e3cff */
[----:B------:R-:W-:Y:S06]  /*0d70*/  BRA.U UP0, `(.L_x_4) ;  /* 0xfffffff500487547 */ /* 0x000fec000b83ffff */
[----:B------:R-:W-:-:S05]  /*0d80*/  VIADD R0, R0, 0x1 ;  /* 0x0000000100007836 */ /* 0x000fca0000000000 */
[----:B------:R-:W-:-:S13]  /*0d90*/  ISETP.NE.AND P0, PT, R0, 0x5, PT ;  /* 0x000000050000780c */ /* 0x000fda0003f05270 */
[----:B------:R-:W-:Y:S05]  /*0da0*/  @P0 BRA `(.L_x_5) ;  /* 0xfffffff400300947 */ /* 0x000fea000383ffff */
[----:B------:R-:W-:Y:S01]  /*0db0*/  LOP3.LUT R0, R11, 0x3, RZ, 0xc0, !PT ;  /* 0x000000030b007812 */ /* 0x000fe200078ec0ff */
[----:B------:R0:W-:Y:S03]  /*0dc0*/  STL.64 [R1+0x8], R6 ;  /* 0x0000080601007387 */ /* 0x0001e60000100a00 */
[----:B------:R-:W-:Y:S01]  /*0dd0*/  ISETP.NE.U32.AND P0, PT, R0, 0x1, PT ;  /* 0x000000010000780c */ /* 0x000fe20003f05070 */
[----:B------:R0:W-:Y:S03]  /*0de0*/  STL.64 [R1+0x10], R4 ;  /* 0x0000100401007387 */ /* 0x0001e60000100a00 */
[----:B------:R-:W-:Y:S01]  /*0df0*/  ISETP.NE.AND.EX P0, PT, RZ, RZ, PT, P0 ;  /* 0x000000ffff00720c */ /* 0x000fe20003f05300 */
[----:B------:R0:W-:-:S12]  /*0e00*/  STL [R1+0x4], R3 ;  /* 0x0000040301007387 */ /* 0x0001d80000100800 */
[----:B0-----:R-:W-:Y:S05]  /*0e10*/  @!P0 BRA `(.L_x_3) ;  /* 0x0000001800088947 */ /* 0x001fea0003800000 */
[----:B------:R-:W-:Y:S01]  /*0e20*/  UMOV UR4, URZ ;  /* 0x000000ff00047c82 */ /* 0x000fe20008000000 */
[----:B------:R-:W-:Y:S01]  /*0e30*/  UMOV UR5, URZ ;  /* 0x000000ff00057c82 */ /* 0x000fe20008000000 */
[----:B------:R-:W-:Y:S02]  /*0e40*/  IMAD.MOV.U32 R0, RZ, RZ, RZ ;  /* 0x000000ffff007224 */ /* 0x000fe400078e00ff */
[----:B------:R-:W-:Y:S02]  /*0e50*/  IMAD.MOV.U32 R4, RZ, RZ, RZ ;  /* 0x000000ffff047224 */ /* 0x000fe400078e00ff */
[----:B------:R-:W-:Y:S02]  /*0e60*/  IMAD.MOV.U32 R7, RZ, RZ, RZ ;  /* 0x000000ffff077224 */ /* 0x000fe400078e00ff */
[----:B------:R-:W-:Y:S02]  /*0e70*/  IMAD.MOV.U32 R3, RZ, RZ, RZ ;  /* 0x000000ffff037224 */ /* 0x000fe400078e00ff */
[----:B------:R-:W-:-:S02]  /*0e80*/  IMAD.U32 R5, RZ, RZ, UR4 ;  /* 0x00000004ff057e24 */ /* 0x000fc4000f8e00ff */
[----:B------:R-:W-:-:S07]  /*0e90*/  IMAD.U32 R6, RZ, RZ, UR5 ;  /* 0x00000005ff067e24 */ /* 0x000fce000f8e00ff */
.L_x_7:
[----:B------:R-:W-:-:S06]  /*0ea0*/  IMAD R13, R0, 0x4, R1 ;  /* 0x00000004000d7824 */ /* 0x000fcc00078e0201 */
[----:B------:R-:W5:Y:S01]  /*0eb0*/  LDL R13, [R13+0x4] ;  /* 0x000004000d0d7983 */ /* 0x000f620000100800 */
[----:B------:R-:W-:-:S05]  /*0ec0*/  UMOV UR4, URZ ;  /* 0x000000ff00047c82 */ /* 0x000fca0008000000 */
.L_x_6:
        /* <DEDUP_REMOVED lines=178> */
[----:B------:R0:W-:Y:S03]  /*19f0*/  STL [R1+0x4], R3 ;  /* 0x0000040301007387 */ /* 0x0001e60000100800 */
[----:B------:R-:W-:Y:S01]  /*1a00*/  ISETP.NE.U32.AND P0, PT, R0, 0x3, PT ;  /* 0x000000030000780c */ /* 0x000fe20003f05070 */
[----:B------:R0:W-:Y:S03]  /*1a10*/  STL.64 [R1+0x8], R6 ;  /* 0x0000080601007387 */ /* 0x0001e60000100a00 */
[----:B------:R-:W-:Y:S01]  /*1a20*/  ISETP.NE.AND.EX P0, PT, RZ, RZ, PT, P0 ;  /* 0x000000ffff00720c */ /* 0x000fe20003f05300 */
[----:B------:R0:W-:-:S12]  /*1a30*/  STL.64 [R1+0x10], R4 ;  /* 0x0000100401007387 */ /* 0x0001d80000100a00 */
[----:B0-----:R-:W-:Y:S05]  /*1a40*/  @P0 BRA `(.L_x_3) ;  /* 0x0000000800fc0947 */ /* 0x001fea0003800000 */
        /* <DEDUP_REMOVED lines=8> */
.L_x_9:
[----:B------:R-:W-:-:S06]  /*1ad0*/  IMAD R13, R0, 0x4, R1 ;  /* 0x00000004000d7824 */ /* 0x000fcc00078e0201 */
[----:B------:R-:W5:Y:S01]  /*1ae0*/  LDL R13, [R13+0x4] ;  /* 0x000004000d0d7983 */ /* 0x000f620000100800 */
[----:B------:R-:W-:-:S05]  /*1af0*/  UMOV UR4, URZ ;  /* 0x000000ff00047c82 */ /* 0x000fca0008000000 */
.L_x_8:
        /* <DEDUP_REMOVED lines=177> */
[----:B------:R0:W-:Y:S04]  /*2610*/  STL [R1+0x4], R3 ;  /* 0x0000040301007387 */ /* 0x0001e80000100800 */
[----:B------:R0:W-:Y:S04]  /*2620*/  STL.64 [R1+0x8], R6 ;  /* 0x0000080601007387 */ /* 0x0001e80000100a00 */
[----:B------:R0:W-:Y:S02]  /*2630*/  STL.64 [R1+0x10], R4 ;  /* 0x0000100401007387 */ /* 0x0001e40000100a00 */
.L_x_3:
[----:B------:R-:W-:Y:S05]  /*2640*/  BSYNC.RECONVERGENT B1 ;  /* 0x0000000000017941 */ /* 0x000fea0003800200 */
.L_x_2:
[C---:B------:R-:W-:Y:S01]  /*2650*/  ISETP.GT.U32.AND P0, PT, R11.reuse, 0x3, PT ;  /* 0x000000030b00780c */ /* 0x040fe20003f04070 */
[----:B------:R-:W-:Y:S01]  /*2660*/  VIADD R12, R12, 0x1 ;  /* 0x000000010c0c7836 */ /* 0x000fe20000000000 */
[--C-:B------:R-:W-:Y:S02]  /*2670*/  SHF.R.U64 R11, R11, 0x2, R14.reuse ;  /* 0x000000020b0b7819 */ /* 0x100fe4000000120e */
[----:B------:R-:W-:Y:S02]  /*2680*/  ISETP.GT.U32.AND.EX P0, PT, R14, RZ, PT, P0 ;  /* 0x000000ff0e00720c */ /* 0x000fe40003f04100 */
[----:B------:R-:W-:-:S11]  /*2690*/  SHF.R.U32.HI R14, RZ, 0x2, R14 ;  /* 0x00000002ff0e7819 */ /* 0x000fd6000001160e */
[----:B------:R-:W-:Y:S05]  /*26a0*/  @P0 BRA `(.L_x_10) ;  /* 0xffffffd800c40947 */ /* 0x000fea000383ffff */
.L_x_1:
[----:B------:R-:W-:Y:S05]  /*26b0*/  BSYNC.RECONVERGENT B0 ;  /* 0x0000000000007941 */ /* 0x000fea0003800200 */
.L_x_0:
[----:B------:R-:W-:Y:S02]  /*26c0*/  SHF.R.U32.HI R0, RZ, 0x2, R3 ;  /* 0x00000002ff007819 */ /* 0x000fe40000011603 */
[----:B01----:R-:W-:Y:S02]  /*26d0*/  SHF.R.U32.HI R7, RZ, 0x2, R6 ;  /* 0x00000002ff077819 */ /* 0x003fe40000011606 */
[----:B------:R-:W-:Y:S01]  /*26e0*/  LOP3.LUT R0, R0, R3, RZ, 0x3c, !PT ;  /* 0x0000000300007212 */ /* 0x000fe200078e3cff */
[----:B------:R-:W-:Y:S01]  /*26f0*/  IMAD.SHL.U32 R3, R5, 0x10, RZ ;  /* 0x0000001005037824 */ /* 0x000fe200078e00ff */
[----:B------:R-:W-:Y:S01]  /*2700*/  LOP3.LUT R7, R7, R6, RZ, 0x3c, !PT ;  /* 0x0000000607077212 */ /* 0x000fe200078e3cff */
[----:B------:R-:W-:Y:S02]  /*2710*/  IMAD.MOV.U32 R6, RZ, RZ, 0x2f800000 ;  /* 0x2f800000ff067424 */ /* 0x000fe400078e00ff */
[----:B------:R-:W-:-:S05]  /*2720*/  IMAD.SHL.U32 R4, R0, 0x2, RZ ;  /* 0x0000000200047824 */ /* 0x000fca00078e00ff */
[----:B------:R-:W-:Y:S01]  /*2730*/  LOP3.LUT R4, R0, R4, R3, 0x96, !PT ;  /* 0x0000000400047212 */ /* 0x000fe200078e9603 */
[----:B------:R-:W-:-:S03]  /*2740*/  IMAD.SHL.U32 R3, R7, 0x2, RZ ;  /* 0x0000000207037824 */ /* 0x000fc600078e00ff */
[----:B------:R-:W-:-:S05]  /*2750*/  LOP3.LUT R5, R4, R5, RZ, 0x3c, !PT ;  /* 0x0000000504057212 */ /* 0x000fca00078e3cff */
[----:B------:R-:W-:-:S05]  /*2760*/  IMAD.SHL.U32 R0, R5, 0x10, RZ ;  /* 0x0000001005007824 */ /* 0x000fca00078e00ff */
[----:B------:R-:W-:-:S04]  /*2770*/  LOP3.LUT R0, R7, R3, R0, 0x96, !PT ;  /* 0x0000000307007212 */ /* 0x000fc800078e9600 */
[----:B------:R-:W-:-:S04]  /*2780*/  LOP3.LUT R3, R0, R5, RZ, 0x3c, !PT ;  /* 0x0000000500037212 */ /* 0x000fc800078e3cff */
[C---:B------:R-:W-:Y:S02]  /*2790*/  IADD3 R3, PT, PT, R2.reuse, 0xb0f8a, R3 ;  /* 0x000b0f8a02037810 */ /* 0x040fe40007ffe003 */
[----:B------:R-:W-:Y:S02]  /*27a0*/  IADD3 R2, PT, PT, R2, 0x587c5, R5 ;  /* 0x000587c502027810 */ /* 0x000fe40007ffe005 */
[----:B------:R-:W-:Y:S02]  /*27b0*/  I2FP.F32.U32 R3, R3 ;  /* 0x0000000300037245 */ /* 0x000fe40000201000 */
[----:B------:R-:W-:-:S03]  /*27c0*/  I2FP.F32.U32 R2, R2 ;  /* 0x0000000200027245 */ /* 0x000fc60000201000 */
[-C--:B------:R-:W-:Y:S02]  /*27d0*/  FFMA R0, R3, R6.reuse, 1.1641532182693481445e-10 ;  /* 0x2f00000003007423 */ /* 0x080fe40000000006 */
[----:B------:R-:W-:Y:S02]  /*27e0*/  FFMA R2, R2, R6, 1.1641532182693481445e-10 ;  /* 0x2f00000002027423 */ /* 0x000fe40000000006 */
[----:B------:R-:W0:Y:S08]  /*27f0*/  F2F.F64.F32 R4, R0 ;  /* 0x0000000000047310 */ /* 0x000e300000201800 */
[----:B------:R-:W1:Y:S01]  /*2800*/  F2F.F64.F32 R2, R2 ;  /* 0x0000000200027310 */ /* 0x000e620000201800 */
[----:B0-----:R-:W-:-:S08]  /*2810*/  DMUL R4, R4, R4 ;  /* 0x0000000404047228 */ /* 0x001fd00000000000 */
[----:B-1----:R-:W-:-:S08]  /*2820*/  DFMA R4, R2, R2, R4 ;  /* 0x000000020204722b */ /* 0x002fd00000000004 */
[----:B------:R-:W-:-:S14]  /*2830*/  DSETP.GTU.AND P0, PT, R4, 1, PT ;  /* 0x3ff000000400742a */ /* 0x000fdc0003f0c000 */
[----:B------:R-:W-:Y:S05]  /*2840*/  @P0 EXIT ;  /* 0x000000000000094d */ /* 0x000fea0003800000 */
[----:B------:R-:W0:Y:S01]  /*2850*/  LDCU.64 UR4, c[0x0][0x380] ;  /* 0x00007000ff0477ac */ /* 0x000e220008000a00 */
[----:B------:R-:W-:Y:S02]  /*2860*/  SHF.R.S32.HI R3, RZ, 0x1f, R10 ;  /* 0x0000001fff037819 */ /* 0x000fe4000001140a */
[----:B0-----:R-:W-:-:S04]  /*2870*/  LEA R2, P0, R10, UR4, 0x2 ;  /* 0x000000040a027c11 */ /* 0x001fc8000f8010ff */
[----:B------:R-:W-:-:S05]  /*2880*/  LEA.HI.X R3, R10, UR5, R3, 0x2, P0 ;  /* 0x000000050a037c11 */ /* 0x000fca00080f1403 */
[----:B------:R-:W2:Y:S02]  /*2890*/  LDG.E R0, desc[UR6][R2.64] ;  /* 0x0000000602007981 */ /* 0x000ea4000c1e1900 */
[----:B--2---:R-:W-:-:S05]  /*28a0*/  VIADD R5, R0, 0x1 ;  /* 0x0000000100057836 */ /* 0x004fca0000000000 */
[----:B------:R-:W-:Y:S01]  /*28b0*/  STG.E desc[UR6][R2.64], R5 ;  /* 0x0000000502007986 */ /* 0x000fe2000c101906 */
[----:B------:R-:W-:Y:S05]  /*28c0*/  EXIT ;  /* 0x000000000000794d */ /* 0x000fea0003800000 */
.L_x_11:
[----:B------:R-:W-:-:S00]  /*28d0*/  BRA `(.L_x_11) ;  /* 0xfffffffc00fc7947 */ /* 0x000fc0000383ffff */
[----:B------:R-:W-:-:S00]  /*28e0*/  NOP ;  /* 0x0000000000007918 */ /* 0x000fc00000000000 */
        /* <DEDUP_REMOVED lines=9> */
.L_x_12:


//--------------------- .nv.global.init           --------------------------
	.section	.nv.global.init,"aw",@progbits
	.align	4
.nv.global.init:
	.type		mrg32k3aM1SubSeq,@object
	.size		mrg32k3aM1SubSeq,(mrg32k3aM2SubSeq - mrg32k3aM1SubSeq)
mrg32k3aM1SubSeq:
        /*0000*/ 	.byte	0x0b, 0xcc, 0xee, 0x04, 0x73, 0x29, 0x8b, 0x6f, 0xf6, 0x53, 0x03, 0xf6, 0x23, 0xf6, 0xea, 0xda
        /* <DEDUP_REMOVED lines=125> */
	.type		mrg32k3aM2SubSeq,@object
	.size		mrg32k3aM2SubSeq,(mrg32k3aM1 - mrg32k3aM2SubSeq)
mrg32k3aM2SubSeq:
        /* <DEDUP_REMOVED lines=126> */
	.type		mrg32k3aM1,@object
	.size		mrg32k3aM1,(mrg32k3aM1Seq - mrg32k3aM1)
mrg32k3aM1:
        /* <DEDUP_REMOVED lines=144> */
	.type		mrg32k3aM1Seq,@object
	.size		mrg32k3aM1Seq,(mrg32k3aM2 - mrg32k3aM1Seq)
mrg32k3aM1Seq:
        /* <DEDUP_REMOVED lines=144> */
	.type		mrg32k3aM2,@object
	.size		mrg32k3aM2,(mrg32k3aM2Seq - mrg32k3aM2)
mrg32k3aM2:
        /* <DEDUP_REMOVED lines=144> */
	.type		mrg32k3aM2Seq,@object
	.size		mrg32k3aM2Seq,(precalc_xorwow_matrix - mrg32k3aM2Seq)
mrg32k3aM2Seq:
        /* <DEDUP_REMOVED lines=144> */
	.type		precalc_xorwow_matrix,@object
	.size		precalc_xorwow_matrix,(precalc_xorwow_offset_matrix - precalc_xorwow_matrix)
precalc_xorwow_matrix:
        /* <DEDUP_REMOVED lines=6400> */
	.type		precalc_xorwow_offset_matrix,@object
	.size		precalc_xorwow_offset_matrix,(.L_1 - precalc_xorwow_offset_matrix)
precalc_xorwow_offset_matrix:
        /* <DEDUP_REMOVED lines=6400> */
.L_1:


//--------------------- .nv.shared.reserved.0     --------------------------
	.section	.nv.shared.reserved.0,"aw",@nobits
	.weak		__nv_reservedSMEM_offset_0_alias
	.size		__nv_reservedSMEM_offset_0_alias, 0, 64
	.other		__nv_reservedSMEM_offset_0_alias,@"STO_CUDA_RESERVED_SHARED STV_DEFAULT"
__nv_reservedSMEM_offset_0_alias:
	.zero		0
	.zero		64


//--------------------- .nv.constant0._Z8getcountPi --------------------------
	.section	.nv.constant0._Z8getcountPi,"a",@progbits
	.sectionflags	@""
	.align	4
.nv.constant0._Z8getcountPi:
	.zero		904


//--------------------- SYMBOLS --------------------------

	.type		.nv.reservedSmem.offset0,@object
	.size		.nv.reservedSmem.offset0,0x4
